//
// Generated by NVIDIA NVVM Compiler
//
// Compiler Build ID: CL-36424714
// Cuda compilation tools, release 13.0, V13.0.88
// Based on NVVM 20.0.0
//

.version 9.0
.target sm_100
.address_size 64

	// .globl	_Z16gemv_topk_kernelPK6__halfS1_Pi
// _ZZ16gemv_topk_kernelPK6__halfS1_PiE19center_sort_storage has been demoted
// _ZZ24gemv_topk_cluster_kernelPK6__halfS1_PiE19center_sort_storage has been demoted
.global .align 1 .b8 _ZN34_INTERNAL_f632ec9b_4_k_cu_b0f357c64cuda3std3__45__cpo5beginE[1];
.global .align 1 .b8 _ZN34_INTERNAL_f632ec9b_4_k_cu_b0f357c64cuda3std3__45__cpo3endE[1];
.global .align 1 .b8 _ZN34_INTERNAL_f632ec9b_4_k_cu_b0f357c64cuda3std3__45__cpo6cbeginE[1];
.global .align 1 .b8 _ZN34_INTERNAL_f632ec9b_4_k_cu_b0f357c64cuda3std3__45__cpo4cendE[1];
.global .align 1 .b8 _ZN34_INTERNAL_f632ec9b_4_k_cu_b0f357c64cuda3std3__45__cpo6rbeginE[1];
.global .align 1 .b8 _ZN34_INTERNAL_f632ec9b_4_k_cu_b0f357c64cuda3std3__45__cpo4rendE[1];
.global .align 1 .b8 _ZN34_INTERNAL_f632ec9b_4_k_cu_b0f357c64cuda3std3__45__cpo7crbeginE[1];
.global .align 1 .b8 _ZN34_INTERNAL_f632ec9b_4_k_cu_b0f357c64cuda3std3__45__cpo5crendE[1];
.global .align 1 .b8 _ZN34_INTERNAL_f632ec9b_4_k_cu_b0f357c64cuda3std3__436_GLOBAL__N__f632ec9b_4_k_cu_b0f357c66ignoreE[1];
.global .align 1 .b8 _ZN34_INTERNAL_f632ec9b_4_k_cu_b0f357c64cuda3std3__419piecewise_constructE[1];
.global .align 1 .b8 _ZN34_INTERNAL_f632ec9b_4_k_cu_b0f357c64cuda3std3__48in_placeE[1];
.global .align 1 .b8 _ZN34_INTERNAL_f632ec9b_4_k_cu_b0f357c64cuda3std3__420unreachable_sentinelE[1];
.global .align 1 .b8 _ZN34_INTERNAL_f632ec9b_4_k_cu_b0f357c64cuda3std6ranges3__45__cpo4swapE[1];
.global .align 1 .b8 _ZN34_INTERNAL_f632ec9b_4_k_cu_b0f357c64cuda3std6ranges3__45__cpo9iter_moveE[1];
.global .align 1 .b8 _ZN34_INTERNAL_f632ec9b_4_k_cu_b0f357c64cuda3std6ranges3__45__cpo5beginE[1];
.global .align 1 .b8 _ZN34_INTERNAL_f632ec9b_4_k_cu_b0f357c64cuda3std6ranges3__45__cpo3endE[1];
.global .align 1 .b8 _ZN34_INTERNAL_f632ec9b_4_k_cu_b0f357c64cuda3std6ranges3__45__cpo6cbeginE[1];
.global .align 1 .b8 _ZN34_INTERNAL_f632ec9b_4_k_cu_b0f357c64cuda3std6ranges3__45__cpo4cendE[1];
.global .align 1 .b8 _ZN34_INTERNAL_f632ec9b_4_k_cu_b0f357c64cuda3std6ranges3__45__cpo7advanceE[1];
.global .align 1 .b8 _ZN34_INTERNAL_f632ec9b_4_k_cu_b0f357c64cuda3std6ranges3__45__cpo9iter_swapE[1];
.global .align 1 .b8 _ZN34_INTERNAL_f632ec9b_4_k_cu_b0f357c64cuda3std6ranges3__45__cpo4nextE[1];
.global .align 1 .b8 _ZN34_INTERNAL_f632ec9b_4_k_cu_b0f357c64cuda3std6ranges3__45__cpo4prevE[1];
.global .align 1 .b8 _ZN34_INTERNAL_f632ec9b_4_k_cu_b0f357c64cuda3std6ranges3__45__cpo4dataE[1];
.global .align 1 .b8 _ZN34_INTERNAL_f632ec9b_4_k_cu_b0f357c64cuda3std6ranges3__45__cpo5cdataE[1];
.global .align 1 .b8 _ZN34_INTERNAL_f632ec9b_4_k_cu_b0f357c64cuda3std6ranges3__45__cpo4sizeE[1];
.global .align 1 .b8 _ZN34_INTERNAL_f632ec9b_4_k_cu_b0f357c64cuda3std6ranges3__45__cpo5ssizeE[1];
.global .align 1 .b8 _ZN34_INTERNAL_f632ec9b_4_k_cu_b0f357c64cuda3std6ranges3__45__cpo8distanceE[1];
.global .align 1 .b8 _ZN34_INTERNAL_f632ec9b_4_k_cu_b0f357c66thrust24THRUST_300001_SM_1000_NS6system6detail10sequential3seqE[1];
.extern .shared .align 16 .b8 shared_storage[];

.visible .entry _Z16gemv_topk_kernelPK6__halfS1_Pi(
	.param .u64 .ptr .align 1 _Z16gemv_topk_kernelPK6__halfS1_Pi_param_0,
	.param .u64 .ptr .align 1 _Z16gemv_topk_kernelPK6__halfS1_Pi_param_1,
	.param .u64 .ptr .align 1 _Z16gemv_topk_kernelPK6__halfS1_Pi_param_2
)
{
	.reg .pred 	%p<74>;
	.reg .b16 	%rs<97>;
	.reg .b32 	%r<620>;
	.reg .b32 	%f<209>;
	.reg .b64 	%rd<59>;
	// demoted variable
	.shared .align 16 .b8 _ZZ16gemv_topk_kernelPK6__halfS1_PiE19center_sort_storage[4640];
	ld.param.u64 	%rd2, [_Z16gemv_topk_kernelPK6__halfS1_Pi_param_0];
	ld.param.u64 	%rd3, [_Z16gemv_topk_kernelPK6__halfS1_Pi_param_1];
	mov.u32 	%r1, %ctaid.x;
	mov.u32 	%r2, %tid.x;
	shl.b32 	%r3, %r2, 3;
	shr.u32 	%r4, %r2, 2;
	and.b32  	%r5, %r4, 252;
	mov.u32 	%r105, %ntid.x;
	setp.ne.s32 	%p1, %r105, 128;
	@%p1 bra 	$L__BB0_14;
	and.b32  	%r115, %r3, 120;
	cvta.to.global.u64 	%rd9, %rd2;
	shl.b32 	%r116, %r1, 7;
	or.b32  	%r117, %r116, %r115;
	mul.wide.u32 	%rd10, %r117, 2;
	add.s64 	%rd11, %rd9, %rd10;
	ld.global.nc.v4.u32 	{%r118, %r119, %r120, %r121}, [%rd11];
	mad.lo.s32 	%r6, %r1, 130944, %r117;
	shl.b32 	%r122, %r5, 7;
	or.b32  	%r123, %r122, %r115;
	add.s32 	%r124, %r6, %r122;
	mul.wide.u32 	%rd12, %r124, 2;
	add.s64 	%rd5, %rd3, %rd12;
	shl.b32 	%r125, %r123, 1;
	mov.u32 	%r126, shared_storage;
	add.s32 	%r106, %r126, %r125;
	mov.b32 	%r113, 16;
	// begin inline asm
	cp.async.cg.shared.global [%r106], [%rd5], 16, %r113;

	// end inline asm
	cvt.u64.u32 	%rd13, %r6;
	cvt.u64.u32 	%rd14, %r122;
	add.s64 	%rd15, %rd13, %rd14;
	shl.b64 	%rd16, %rd15, 1;
	add.s64 	%rd17, %rd3, %rd16;
	add.s64 	%rd6, %rd17, 256;
	add.s32 	%r108, %r106, 256;
	// begin inline asm
	cp.async.cg.shared.global [%r108], [%rd6], 16, %r113;

	// end inline asm
	add.s64 	%rd7, %rd17, 512;
	add.s32 	%r110, %r106, 512;
	// begin inline asm
	cp.async.cg.shared.global [%r110], [%rd7], 16, %r113;

	// end inline asm
	add.s64 	%rd8, %rd17, 768;
	add.s32 	%r112, %r106, 768;
	// begin inline asm
	cp.async.cg.shared.global [%r112], [%rd8], 16, %r113;

	// end inline asm
	// begin inline asm
	cp.async.commit_group;

	// end inline asm
	mov.b32 	{%rs1, %rs2}, %r118;
	mov.b32 	{%rs3, %rs4}, %r119;
	mov.b32 	{%rs5, %rs6}, %r120;
	mov.b32 	{%rs7, %rs8}, %r121;
	mov.b32 	%r597, 1;
$L__BB0_2:
	shl.b32 	%r135, %r597, 13;
	and.b32  	%r136, %r135, 8192;
	shl.b32 	%r137, %r597, 5;
	add.s32 	%r138, %r137, %r5;
	shl.b32 	%r139, %r138, 7;
	add.s32 	%r140, %r6, %r139;
	mul.wide.u32 	%rd22, %r140, 2;
	add.s64 	%rd18, %rd3, %rd22;
	setp.gt.u32 	%p2, %r138, 1023;
	add.s32 	%r127, %r106, %r136;
	selp.b32 	%r128, 0, 16, %p2;
	// begin inline asm
	cp.async.cg.shared.global [%r127], [%rd18], 16, %r128;

	// end inline asm
	add.s32 	%r141, %r140, 128;
	mul.wide.u32 	%rd23, %r141, 2;
	add.s64 	%rd19, %rd3, %rd23;
	setp.gt.u32 	%p3, %r138, 1022;
	add.s32 	%r129, %r127, 256;
	selp.b32 	%r130, 0, 16, %p3;
	// begin inline asm
	cp.async.cg.shared.global [%r129], [%rd19], 16, %r130;

	// end inline asm
	add.s32 	%r142, %r140, 256;
	mul.wide.u32 	%rd24, %r142, 2;
	add.s64 	%rd20, %rd3, %rd24;
	setp.gt.u32 	%p4, %r138, 1021;
	add.s32 	%r131, %r127, 512;
	selp.b32 	%r132, 0, 16, %p4;
	// begin inline asm
	cp.async.cg.shared.global [%r131], [%rd20], 16, %r132;

	// end inline asm
	add.s32 	%r143, %r140, 384;
	mul.wide.u32 	%rd25, %r143, 2;
	add.s64 	%rd21, %rd3, %rd25;
	setp.gt.u32 	%p5, %r138, 1020;
	add.s32 	%r133, %r127, 768;
	selp.b32 	%r134, 0, 16, %p5;
	// begin inline asm
	cp.async.cg.shared.global [%r133], [%rd21], 16, %r134;

	// end inline asm
	// begin inline asm
	cp.async.commit_group;

	// end inline asm
	// begin inline asm
	cp.async.wait_group 1;

	// end inline asm
	bar.sync 	0;
	add.s32 	%r144, %r138, -32;
	xor.b32  	%r145, %r136, 8192;
	add.s32 	%r146, %r106, %r145;
	ld.shared.v4.u32 	{%r147, %r148, %r149, %r150}, [%r146];
	// begin inline asm
	{  cvt.f32.f16 %f9, %rs1;}

	// end inline asm
	mov.b32 	{%rs18, %rs20}, %r147;
	// begin inline asm
	{  cvt.f32.f16 %f10, %rs18;}

	// end inline asm
	fma.rn.f32 	%f49, %f9, %f10, 0f00000000;
	// begin inline asm
	{  cvt.f32.f16 %f11, %rs2;}

	// end inline asm
	// begin inline asm
	{  cvt.f32.f16 %f12, %rs20;}

	// end inline asm
	fma.rn.f32 	%f50, %f11, %f12, %f49;
	// begin inline asm
	{  cvt.f32.f16 %f13, %rs3;}

	// end inline asm
	mov.b32 	{%rs22, %rs24}, %r148;
	// begin inline asm
	{  cvt.f32.f16 %f14, %rs22;}

	// end inline asm
	fma.rn.f32 	%f51, %f13, %f14, %f50;
	// begin inline asm
	{  cvt.f32.f16 %f15, %rs4;}

	// end inline asm
	// begin inline asm
	{  cvt.f32.f16 %f16, %rs24;}

	// end inline asm
	fma.rn.f32 	%f52, %f15, %f16, %f51;
	// begin inline asm
	{  cvt.f32.f16 %f17, %rs5;}

	// end inline asm
	mov.b32 	{%rs26, %rs28}, %r149;
	// begin inline asm
	{  cvt.f32.f16 %f18, %rs26;}

	// end inline asm
	fma.rn.f32 	%f53, %f17, %f18, %f52;
	// begin inline asm
	{  cvt.f32.f16 %f19, %rs6;}

	// end inline asm
	// begin inline asm
	{  cvt.f32.f16 %f20, %rs28;}

	// end inline asm
	fma.rn.f32 	%f54, %f19, %f20, %f53;
	// begin inline asm
	{  cvt.f32.f16 %f21, %rs7;}

	// end inline asm
	mov.b32 	{%rs30, %rs32}, %r150;
	// begin inline asm
	{  cvt.f32.f16 %f22, %rs30;}

	// end inline asm
	fma.rn.f32 	%f55, %f21, %f22, %f54;
	// begin inline asm
	{  cvt.f32.f16 %f23, %rs8;}

	// end inline asm
	// begin inline asm
	{  cvt.f32.f16 %f24, %rs32;}

	// end inline asm
	fma.rn.f32 	%f56, %f23, %f24, %f55;
	mov.b32 	%r151, %f56;
	shfl.sync.bfly.b32	%r152|%p6, %r151, 8, 31, -1;
	mov.b32 	%f57, %r152;
	add.f32 	%f58, %f56, %f57;
	mov.b32 	%r153, %f58;
	shfl.sync.bfly.b32	%r154|%p7, %r153, 4, 31, -1;
	mov.b32 	%f59, %r154;
	add.f32 	%f60, %f58, %f59;
	mov.b32 	%r155, %f60;
	shfl.sync.bfly.b32	%r156|%p8, %r155, 2, 31, -1;
	mov.b32 	%f61, %r156;
	add.f32 	%f62, %f60, %f61;
	mov.b32 	%r157, %f62;
	shfl.sync.bfly.b32	%r158|%p9, %r157, 1, 31, -1;
	mov.b32 	%f63, %r158;
	add.f32 	%f64, %f62, %f63;
	shl.b32 	%r159, %r144, 2;
	mov.u32 	%r160, shared_storage;
	add.s32 	%r161, %r160, %r159;
	st.shared.f32 	[%r161+16384], %f64;
	st.shared.u32 	[%r161+20480], %r144;
	ld.shared.v4.u32 	{%r162, %r163, %r164, %r165}, [%r146+256];
	mov.b32 	{%rs33, %rs34}, %r162;
	// begin inline asm
	{  cvt.f32.f16 %f25, %rs33;}

	// end inline asm
	fma.rn.f32 	%f65, %f9, %f25, 0f00000000;
	// begin inline asm
	{  cvt.f32.f16 %f26, %rs34;}

	// end inline asm
	fma.rn.f32 	%f66, %f11, %f26, %f65;
	mov.b32 	{%rs35, %rs36}, %r163;
	// begin inline asm
	{  cvt.f32.f16 %f27, %rs35;}

	// end inline asm
	fma.rn.f32 	%f67, %f13, %f27, %f66;
	// begin inline asm
	{  cvt.f32.f16 %f28, %rs36;}

	// end inline asm
	fma.rn.f32 	%f68, %f15, %f28, %f67;
	mov.b32 	{%rs37, %rs38}, %r164;
	// begin inline asm
	{  cvt.f32.f16 %f29, %rs37;}

	// end inline asm
	fma.rn.f32 	%f69, %f17, %f29, %f68;
	// begin inline asm
	{  cvt.f32.f16 %f30, %rs38;}

	// end inline asm
	fma.rn.f32 	%f70, %f19, %f30, %f69;
	mov.b32 	{%rs39, %rs40}, %r165;
	// begin inline asm
	{  cvt.f32.f16 %f31, %rs39;}

	// end inline asm
	fma.rn.f32 	%f71, %f21, %f31, %f70;
	// begin inline asm
	{  cvt.f32.f16 %f32, %rs40;}

	// end inline asm
	fma.rn.f32 	%f72, %f23, %f32, %f71;
	mov.b32 	%r166, %f72;
	shfl.sync.bfly.b32	%r167|%p10, %r166, 8, 31, -1;
	mov.b32 	%f73, %r167;
	add.f32 	%f74, %f72, %f73;
	mov.b32 	%r168, %f74;
	shfl.sync.bfly.b32	%r169|%p11, %r168, 4, 31, -1;
	mov.b32 	%f75, %r169;
	add.f32 	%f76, %f74, %f75;
	mov.b32 	%r170, %f76;
	shfl.sync.bfly.b32	%r171|%p12, %r170, 2, 31, -1;
	mov.b32 	%f77, %r171;
	add.f32 	%f78, %f76, %f77;
	mov.b32 	%r172, %f78;
	shfl.sync.bfly.b32	%r173|%p13, %r172, 1, 31, -1;
	mov.b32 	%f79, %r173;
	add.f32 	%f80, %f78, %f79;
	add.s32 	%r174, %r138, -31;
	st.shared.f32 	[%r161+16388], %f80;
	st.shared.u32 	[%r161+20484], %r174;
	ld.shared.v4.u32 	{%r175, %r176, %r177, %r178}, [%r146+512];
	mov.b32 	{%rs41, %rs42}, %r175;
	// begin inline asm
	{  cvt.f32.f16 %f33, %rs41;}

	// end inline asm
	fma.rn.f32 	%f81, %f9, %f33, 0f00000000;
	// begin inline asm
	{  cvt.f32.f16 %f34, %rs42;}

	// end inline asm
	fma.rn.f32 	%f82, %f11, %f34, %f81;
	mov.b32 	{%rs43, %rs44}, %r176;
	// begin inline asm
	{  cvt.f32.f16 %f35, %rs43;}

	// end inline asm
	fma.rn.f32 	%f83, %f13, %f35, %f82;
	// begin inline asm
	{  cvt.f32.f16 %f36, %rs44;}

	// end inline asm
	fma.rn.f32 	%f84, %f15, %f36, %f83;
	mov.b32 	{%rs45, %rs46}, %r177;
	// begin inline asm
	{  cvt.f32.f16 %f37, %rs45;}

	// end inline asm
	fma.rn.f32 	%f85, %f17, %f37, %f84;
	// begin inline asm
	{  cvt.f32.f16 %f38, %rs46;}

	// end inline asm
	fma.rn.f32 	%f86, %f19, %f38, %f85;
	mov.b32 	{%rs47, %rs48}, %r178;
	// begin inline asm
	{  cvt.f32.f16 %f39, %rs47;}

	// end inline asm
	fma.rn.f32 	%f87, %f21, %f39, %f86;
	// begin inline asm
	{  cvt.f32.f16 %f40, %rs48;}

	// end inline asm
	fma.rn.f32 	%f88, %f23, %f40, %f87;
	mov.b32 	%r179, %f88;
	shfl.sync.bfly.b32	%r180|%p14, %r179, 8, 31, -1;
	mov.b32 	%f89, %r180;
	add.f32 	%f90, %f88, %f89;
	mov.b32 	%r181, %f90;
	shfl.sync.bfly.b32	%r182|%p15, %r181, 4, 31, -1;
	mov.b32 	%f91, %r182;
	add.f32 	%f92, %f90, %f91;
	mov.b32 	%r183, %f92;
	shfl.sync.bfly.b32	%r184|%p16, %r183, 2, 31, -1;
	mov.b32 	%f93, %r184;
	add.f32 	%f94, %f92, %f93;
	mov.b32 	%r185, %f94;
	shfl.sync.bfly.b32	%r186|%p17, %r185, 1, 31, -1;
	mov.b32 	%f95, %r186;
	add.f32 	%f96, %f94, %f95;
	add.s32 	%r187, %r138, -30;
	st.shared.f32 	[%r161+16392], %f96;
	st.shared.u32 	[%r161+20488], %r187;
	ld.shared.v4.u32 	{%r188, %r189, %r190, %r191}, [%r146+768];
	mov.b32 	{%rs49, %rs50}, %r188;
	// begin inline asm
	{  cvt.f32.f16 %f41, %rs49;}

	// end inline asm
	fma.rn.f32 	%f97, %f9, %f41, 0f00000000;
	// begin inline asm
	{  cvt.f32.f16 %f42, %rs50;}

	// end inline asm
	fma.rn.f32 	%f98, %f11, %f42, %f97;
	mov.b32 	{%rs51, %rs52}, %r189;
	// begin inline asm
	{  cvt.f32.f16 %f43, %rs51;}

	// end inline asm
	fma.rn.f32 	%f99, %f13, %f43, %f98;
	// begin inline asm
	{  cvt.f32.f16 %f44, %rs52;}

	// end inline asm
	fma.rn.f32 	%f100, %f15, %f44, %f99;
	mov.b32 	{%rs53, %rs54}, %r190;
	// begin inline asm
	{  cvt.f32.f16 %f45, %rs53;}

	// end inline asm
	fma.rn.f32 	%f101, %f17, %f45, %f100;
	// begin inline asm
	{  cvt.f32.f16 %f46, %rs54;}

	// end inline asm
	fma.rn.f32 	%f102, %f19, %f46, %f101;
	mov.b32 	{%rs55, %rs56}, %r191;
	// begin inline asm
	{  cvt.f32.f16 %f47, %rs55;}

	// end inline asm
	fma.rn.f32 	%f103, %f21, %f47, %f102;
	// begin inline asm
	{  cvt.f32.f16 %f48, %rs56;}

	// end inline asm
	fma.rn.f32 	%f104, %f23, %f48, %f103;
	mov.b32 	%r192, %f104;
	shfl.sync.bfly.b32	%r193|%p18, %r192, 8, 31, -1;
	mov.b32 	%f105, %r193;
	add.f32 	%f106, %f104, %f105;
	mov.b32 	%r194, %f106;
	shfl.sync.bfly.b32	%r195|%p19, %r194, 4, 31, -1;
	mov.b32 	%f107, %r195;
	add.f32 	%f108, %f106, %f107;
	mov.b32 	%r196, %f108;
	shfl.sync.bfly.b32	%r197|%p20, %r196, 2, 31, -1;
	mov.b32 	%f109, %r197;
	add.f32 	%f110, %f108, %f109;
	mov.b32 	%r198, %f110;
	shfl.sync.bfly.b32	%r199|%p21, %r198, 1, 31, -1;
	mov.b32 	%f111, %r199;
	add.f32 	%f112, %f110, %f111;
	add.s32 	%r200, %r138, -29;
	st.shared.f32 	[%r161+16396], %f112;
	st.shared.u32 	[%r161+20492], %r200;
	add.s32 	%r597, %r597, 1;
	setp.ne.s32 	%p22, %r597, 32;
	@%p22 bra 	$L__BB0_2;
	// begin inline asm
	cp.async.wait_group 0;

	// end inline asm
	bar.sync 	0;
	add.s32 	%r206, %r5, 992;
	ld.shared.v4.u32 	{%r207, %r208, %r209, %r210}, [%r106+8192];
	mov.b32 	{%rs57, %rs58}, %r207;
	// begin inline asm
	{  cvt.f32.f16 %f113, %rs57;}

	// end inline asm
	fma.rn.f32 	%f145, %f9, %f113, 0f00000000;
	// begin inline asm
	{  cvt.f32.f16 %f114, %rs58;}

	// end inline asm
	fma.rn.f32 	%f146, %f11, %f114, %f145;
	mov.b32 	{%rs59, %rs60}, %r208;
	// begin inline asm
	{  cvt.f32.f16 %f115, %rs59;}

	// end inline asm
	fma.rn.f32 	%f147, %f13, %f115, %f146;
	// begin inline asm
	{  cvt.f32.f16 %f116, %rs60;}

	// end inline asm
	fma.rn.f32 	%f148, %f15, %f116, %f147;
	mov.b32 	{%rs61, %rs62}, %r209;
	// begin inline asm
	{  cvt.f32.f16 %f117, %rs61;}

	// end inline asm
	fma.rn.f32 	%f149, %f17, %f117, %f148;
	// begin inline asm
	{  cvt.f32.f16 %f118, %rs62;}

	// end inline asm
	fma.rn.f32 	%f150, %f19, %f118, %f149;
	mov.b32 	{%rs63, %rs64}, %r210;
	// begin inline asm
	{  cvt.f32.f16 %f119, %rs63;}

	// end inline asm
	fma.rn.f32 	%f151, %f21, %f119, %f150;
	// begin inline asm
	{  cvt.f32.f16 %f120, %rs64;}

	// end inline asm
	fma.rn.f32 	%f152, %f23, %f120, %f151;
	mov.b32 	%r211, %f152;
	shfl.sync.bfly.b32	%r212|%p23, %r211, 8, 31, -1;
	mov.b32 	%f153, %r212;
	add.f32 	%f154, %f152, %f153;
	mov.b32 	%r213, %f154;
	shfl.sync.bfly.b32	%r214|%p24, %r213, 4, 31, -1;
	mov.b32 	%f155, %r214;
	add.f32 	%f156, %f154, %f155;
	mov.b32 	%r215, %f156;
	shfl.sync.bfly.b32	%r216|%p25, %r215, 2, 31, -1;
	mov.b32 	%f157, %r216;
	add.f32 	%f158, %f156, %f157;
	mov.b32 	%r217, %f158;
	shfl.sync.bfly.b32	%r218|%p26, %r217, 1, 31, -1;
	mov.b32 	%f159, %r218;
	add.f32 	%f160, %f158, %f159;
	shl.b32 	%r219, %r5, 2;
	mov.u32 	%r220, shared_storage;
	add.s32 	%r221, %r220, 16384;
	add.s32 	%r222, %r221, %r219;
	st.shared.f32 	[%r222+3968], %f160;
	st.shared.u32 	[%r222+8064], %r206;
	ld.shared.v4.u32 	{%r223, %r224, %r225, %r226}, [%r106+8448];
	mov.b32 	{%rs65, %rs66}, %r223;
	// begin inline asm
	{  cvt.f32.f16 %f121, %rs65;}

	// end inline asm
	fma.rn.f32 	%f161, %f9, %f121, 0f00000000;
	// begin inline asm
	{  cvt.f32.f16 %f122, %rs66;}

	// end inline asm
	fma.rn.f32 	%f162, %f11, %f122, %f161;
	mov.b32 	{%rs67, %rs68}, %r224;
	// begin inline asm
	{  cvt.f32.f16 %f123, %rs67;}

	// end inline asm
	fma.rn.f32 	%f163, %f13, %f123, %f162;
	// begin inline asm
	{  cvt.f32.f16 %f124, %rs68;}

	// end inline asm
	fma.rn.f32 	%f164, %f15, %f124, %f163;
	mov.b32 	{%rs69, %rs70}, %r225;
	// begin inline asm
	{  cvt.f32.f16 %f125, %rs69;}

	// end inline asm
	fma.rn.f32 	%f165, %f17, %f125, %f164;
	// begin inline asm
	{  cvt.f32.f16 %f126, %rs70;}

	// end inline asm
	fma.rn.f32 	%f166, %f19, %f126, %f165;
	mov.b32 	{%rs71, %rs72}, %r226;
	// begin inline asm
	{  cvt.f32.f16 %f127, %rs71;}

	// end inline asm
	fma.rn.f32 	%f167, %f21, %f127, %f166;
	// begin inline asm
	{  cvt.f32.f16 %f128, %rs72;}

	// end inline asm
	fma.rn.f32 	%f168, %f23, %f128, %f167;
	mov.b32 	%r227, %f168;
	shfl.sync.bfly.b32	%r228|%p27, %r227, 8, 31, -1;
	mov.b32 	%f169, %r228;
	add.f32 	%f170, %f168, %f169;
	mov.b32 	%r229, %f170;
	shfl.sync.bfly.b32	%r230|%p28, %r229, 4, 31, -1;
	mov.b32 	%f171, %r230;
	add.f32 	%f172, %f170, %f171;
	mov.b32 	%r231, %f172;
	shfl.sync.bfly.b32	%r232|%p29, %r231, 2, 31, -1;
	mov.b32 	%f173, %r232;
	add.f32 	%f174, %f172, %f173;
	mov.b32 	%r233, %f174;
	shfl.sync.bfly.b32	%r234|%p30, %r233, 1, 31, -1;
	mov.b32 	%f175, %r234;
	add.f32 	%f176, %f174, %f175;
	add.s32 	%r235, %r5, 993;
	st.shared.f32 	[%r222+3972], %f176;
	st.shared.u32 	[%r222+8068], %r235;
	ld.shared.v4.u32 	{%r236, %r237, %r238, %r239}, [%r106+8704];
	mov.b32 	{%rs73, %rs74}, %r236;
	// begin inline asm
	{  cvt.f32.f16 %f129, %rs73;}

	// end inline asm
	fma.rn.f32 	%f177, %f9, %f129, 0f00000000;
	// begin inline asm
	{  cvt.f32.f16 %f130, %rs74;}

	// end inline asm
	fma.rn.f32 	%f178, %f11, %f130, %f177;
	mov.b32 	{%rs75, %rs76}, %r237;
	// begin inline asm
	{  cvt.f32.f16 %f131, %rs75;}

	// end inline asm
	fma.rn.f32 	%f179, %f13, %f131, %f178;
	// begin inline asm
	{  cvt.f32.f16 %f132, %rs76;}

	// end inline asm
	fma.rn.f32 	%f180, %f15, %f132, %f179;
	mov.b32 	{%rs77, %rs78}, %r238;
	// begin inline asm
	{  cvt.f32.f16 %f133, %rs77;}

	// end inline asm
	fma.rn.f32 	%f181, %f17, %f133, %f180;
	// begin inline asm
	{  cvt.f32.f16 %f134, %rs78;}

	// end inline asm
	fma.rn.f32 	%f182, %f19, %f134, %f181;
	mov.b32 	{%rs79, %rs80}, %r239;
	// begin inline asm
	{  cvt.f32.f16 %f135, %rs79;}

	// end inline asm
	fma.rn.f32 	%f183, %f21, %f135, %f182;
	// begin inline asm
	{  cvt.f32.f16 %f136, %rs80;}

	// end inline asm
	fma.rn.f32 	%f184, %f23, %f136, %f183;
	mov.b32 	%r240, %f184;
	shfl.sync.bfly.b32	%r241|%p31, %r240, 8, 31, -1;
	mov.b32 	%f185, %r241;
	add.f32 	%f186, %f184, %f185;
	mov.b32 	%r242, %f186;
	shfl.sync.bfly.b32	%r243|%p32, %r242, 4, 31, -1;
	mov.b32 	%f187, %r243;
	add.f32 	%f188, %f186, %f187;
	mov.b32 	%r244, %f188;
	shfl.sync.bfly.b32	%r245|%p33, %r244, 2, 31, -1;
	mov.b32 	%f189, %r245;
	add.f32 	%f190, %f188, %f189;
	mov.b32 	%r246, %f190;
	shfl.sync.bfly.b32	%r247|%p34, %r246, 1, 31, -1;
	mov.b32 	%f191, %r247;
	add.f32 	%f192, %f190, %f191;
	add.s32 	%r248, %r5, 994;
	st.shared.f32 	[%r222+3976], %f192;
	st.shared.u32 	[%r222+8072], %r248;
	ld.shared.v4.u32 	{%r249, %r250, %r251, %r252}, [%r106+8960];
	mov.b32 	{%rs81, %rs82}, %r249;
	// begin inline asm
	{  cvt.f32.f16 %f137, %rs81;}

	// end inline asm
	fma.rn.f32 	%f193, %f9, %f137, 0f00000000;
	// begin inline asm
	{  cvt.f32.f16 %f138, %rs82;}

	// end inline asm
	fma.rn.f32 	%f194, %f11, %f138, %f193;
	mov.b32 	{%rs83, %rs84}, %r250;
	// begin inline asm
	{  cvt.f32.f16 %f139, %rs83;}

	// end inline asm
	fma.rn.f32 	%f195, %f13, %f139, %f194;
	// begin inline asm
	{  cvt.f32.f16 %f140, %rs84;}

	// end inline asm
	fma.rn.f32 	%f196, %f15, %f140, %f195;
	mov.b32 	{%rs85, %rs86}, %r251;
	// begin inline asm
	{  cvt.f32.f16 %f141, %rs85;}

	// end inline asm
	fma.rn.f32 	%f197, %f17, %f141, %f196;
	// begin inline asm
	{  cvt.f32.f16 %f142, %rs86;}

	// end inline asm
	fma.rn.f32 	%f198, %f19, %f142, %f197;
	mov.b32 	{%rs87, %rs88}, %r252;
	// begin inline asm
	{  cvt.f32.f16 %f143, %rs87;}

	// end inline asm
	fma.rn.f32 	%f199, %f21, %f143, %f198;
	// begin inline asm
	{  cvt.f32.f16 %f144, %rs88;}

	// end inline asm
	fma.rn.f32 	%f200, %f23, %f144, %f199;
	mov.b32 	%r253, %f200;
	shfl.sync.bfly.b32	%r254|%p35, %r253, 8, 31, -1;
	mov.b32 	%f201, %r254;
	add.f32 	%f202, %f200, %f201;
	mov.b32 	%r255, %f202;
	shfl.sync.bfly.b32	%r256|%p36, %r255, 4, 31, -1;
	mov.b32 	%f203, %r256;
	add.f32 	%f204, %f202, %f203;
	mov.b32 	%r257, %f204;
	shfl.sync.bfly.b32	%r258|%p37, %r257, 2, 31, -1;
	mov.b32 	%f205, %r258;
	add.f32 	%f206, %f204, %f205;
	mov.b32 	%r259, %f206;
	shfl.sync.bfly.b32	%r260|%p38, %r259, 1, 31, -1;
	mov.b32 	%f207, %r260;
	add.f32 	%f208, %f206, %f207;
	add.s32 	%r261, %r5, 995;
	st.shared.f32 	[%r222+3980], %f208;
	st.shared.u32 	[%r222+8076], %r261;
	bar.sync 	0;
	shl.b32 	%r262, %r3, 2;
	add.s32 	%r10, %r221, %r262;
	ld.shared.v4.u32 	{%r263, %r264, %r265, %r266}, [%r10];
	ld.shared.v4.u32 	{%r613, %r612, %r611, %r610}, [%r10+4096];
	add.s32 	%r267, %r3, 1;
	add.s32 	%r268, %r3, 2;
	add.s32 	%r269, %r3, 3;
	add.s32 	%r270, %r3, 4;
	ld.shared.v4.u32 	{%r271, %r272, %r273, %r274}, [%r10+16];
	ld.shared.v4.u32 	{%r609, %r608, %r607, %r606}, [%r10+4112];
	add.s32 	%r275, %r3, 5;
	add.s32 	%r276, %r3, 6;
	add.s32 	%r277, %r3, 7;
	setp.gt.s32 	%p39, %r263, -1;
	selp.b32 	%r278, -2147483648, -1, %p39;
	xor.b32  	%r605, %r278, %r263;
	setp.gt.s32 	%p40, %r264, -1;
	selp.b32 	%r279, -2147483648, -1, %p40;
	xor.b32  	%r604, %r279, %r264;
	setp.gt.s32 	%p41, %r265, -1;
	selp.b32 	%r280, -2147483648, -1, %p41;
	xor.b32  	%r603, %r280, %r265;
	setp.gt.s32 	%p42, %r266, -1;
	selp.b32 	%r281, -2147483648, -1, %p42;
	xor.b32  	%r602, %r281, %r266;
	setp.gt.s32 	%p43, %r271, -1;
	selp.b32 	%r282, -2147483648, -1, %p43;
	xor.b32  	%r601, %r282, %r271;
	setp.gt.s32 	%p44, %r272, -1;
	selp.b32 	%r283, -2147483648, -1, %p44;
	xor.b32  	%r600, %r283, %r272;
	setp.gt.s32 	%p45, %r273, -1;
	selp.b32 	%r284, -2147483648, -1, %p45;
	xor.b32  	%r599, %r284, %r273;
	setp.gt.s32 	%p46, %r274, -1;
	selp.b32 	%r285, -2147483648, -1, %p46;
	xor.b32  	%r598, %r285, %r274;
	shr.u32 	%r27, %r2, 5;
	add.s32 	%r286, %r4, %r3;
	shl.b32 	%r287, %r286, 2;
	mov.u32 	%r288, _ZZ16gemv_topk_kernelPK6__halfS1_PiE19center_sort_storage;
	add.s32 	%r28, %r288, %r287;
	shl.b32 	%r289, %r2, 2;
	add.s32 	%r29, %r288, %r289;
	mov.b32 	%r615, 0;
	mov.b32 	%r203, 4;
	// begin inline asm
	bmsk.clamp.b32 %r201, %r615, %r203;
	// end inline asm
	shl.b32 	%r290, %r2, 5;
	add.s32 	%r31, %r29, %r290;
	shr.u32 	%r291, %r267, 5;
	add.s32 	%r292, %r291, %r3;
	shl.b32 	%r293, %r292, 2;
	add.s32 	%r32, %r288, %r293;
	shr.u32 	%r294, %r268, 5;
	add.s32 	%r295, %r294, %r3;
	shl.b32 	%r296, %r295, 2;
	add.s32 	%r33, %r288, %r296;
	shr.u32 	%r297, %r269, 5;
	add.s32 	%r298, %r297, %r3;
	shl.b32 	%r299, %r298, 2;
	add.s32 	%r34, %r288, %r299;
	shr.u32 	%r300, %r270, 5;
	add.s32 	%r301, %r300, %r3;
	shl.b32 	%r302, %r301, 2;
	add.s32 	%r35, %r288, %r302;
	shr.u32 	%r303, %r275, 5;
	add.s32 	%r304, %r303, %r3;
	shl.b32 	%r305, %r304, 2;
	add.s32 	%r36, %r288, %r305;
	shr.u32 	%r306, %r276, 5;
	add.s32 	%r307, %r306, %r3;
	shl.b32 	%r308, %r307, 2;
	add.s32 	%r37, %r288, %r308;
	shr.u32 	%r309, %r277, 5;
	add.s32 	%r310, %r309, %r3;
	shl.b32 	%r311, %r310, 2;
	add.s32 	%r38, %r288, %r311;
$L__BB0_4:
	mov.b32 	%r364, 0;
	st.shared.u32 	[%r29], %r364;
	st.shared.u32 	[%r29+512], %r364;
	st.shared.u32 	[%r29+1024], %r364;
	st.shared.u32 	[%r29+1536], %r364;
	st.shared.u32 	[%r29+2048], %r364;
	st.shared.u32 	[%r29+2560], %r364;
	st.shared.u32 	[%r29+3072], %r364;
	st.shared.u32 	[%r29+3584], %r364;
	st.shared.u32 	[%r29+4096], %r364;
	setp.eq.s32 	%p47, %r605, 2147483647;
	selp.b32 	%r313, -2147483648, %r605, %p47;
	// begin inline asm
	shr.b32 %r312, %r313, %r615;
	// end inline asm
	and.b32  	%r367, %r201, %r312;
	shl.b32 	%r368, %r367, 9;
	not.b32 	%r369, %r368;
	and.b32  	%r370, %r369, 3584;
	add.s32 	%r371, %r29, %r370;
	shr.u32 	%r372, %r367, 2;
	and.b32  	%r373, %r372, 1073741822;
	sub.s32 	%r57, %r371, %r373;
	ld.shared.u16 	%rs9, [%r57+2];
	add.s16 	%rs89, %rs9, 1;
	st.shared.u16 	[%r57+2], %rs89;
	setp.eq.s32 	%p48, %r604, 2147483647;
	selp.b32 	%r316, -2147483648, %r604, %p48;
	// begin inline asm
	shr.b32 %r315, %r316, %r615;
	// end inline asm
	and.b32  	%r374, %r201, %r315;
	shl.b32 	%r375, %r374, 9;
	not.b32 	%r376, %r375;
	and.b32  	%r377, %r376, 3584;
	add.s32 	%r378, %r29, %r377;
	shr.u32 	%r379, %r374, 2;
	and.b32  	%r380, %r379, 1073741822;
	sub.s32 	%r58, %r378, %r380;
	ld.shared.u16 	%rs10, [%r58+2];
	add.s16 	%rs90, %rs10, 1;
	st.shared.u16 	[%r58+2], %rs90;
	setp.eq.s32 	%p49, %r603, 2147483647;
	selp.b32 	%r319, -2147483648, %r603, %p49;
	// begin inline asm
	shr.b32 %r318, %r319, %r615;
	// end inline asm
	and.b32  	%r381, %r201, %r318;
	shl.b32 	%r382, %r381, 9;
	not.b32 	%r383, %r382;
	and.b32  	%r384, %r383, 3584;
	add.s32 	%r385, %r29, %r384;
	shr.u32 	%r386, %r381, 2;
	and.b32  	%r387, %r386, 1073741822;
	sub.s32 	%r59, %r385, %r387;
	ld.shared.u16 	%rs11, [%r59+2];
	add.s16 	%rs91, %rs11, 1;
	st.shared.u16 	[%r59+2], %rs91;
	setp.eq.s32 	%p50, %r602, 2147483647;
	selp.b32 	%r322, -2147483648, %r602, %p50;
	// begin inline asm
	shr.b32 %r321, %r322, %r615;
	// end inline asm
	and.b32  	%r388, %r201, %r321;
	shl.b32 	%r389, %r388, 9;
	not.b32 	%r390, %r389;
	and.b32  	%r391, %r390, 3584;
	add.s32 	%r392, %r29, %r391;
	shr.u32 	%r393, %r388, 2;
	and.b32  	%r394, %r393, 1073741822;
	sub.s32 	%r60, %r392, %r394;
	ld.shared.u16 	%rs12, [%r60+2];
	add.s16 	%rs92, %rs12, 1;
	st.shared.u16 	[%r60+2], %rs92;
	setp.eq.s32 	%p51, %r601, 2147483647;
	selp.b32 	%r325, -2147483648, %r601, %p51;
	// begin inline asm
	shr.b32 %r324, %r325, %r615;
	// end inline asm
	and.b32  	%r395, %r201, %r324;
	shl.b32 	%r396, %r395, 9;
	not.b32 	%r397, %r396;
	and.b32  	%r398, %r397, 3584;
	add.s32 	%r399, %r29, %r398;
	shr.u32 	%r400, %r395, 2;
	and.b32  	%r401, %r400, 1073741822;
	sub.s32 	%r61, %r399, %r401;
	ld.shared.u16 	%rs13, [%r61+2];
	add.s16 	%rs93, %rs13, 1;
	st.shared.u16 	[%r61+2], %rs93;
	setp.eq.s32 	%p52, %r600, 2147483647;
	selp.b32 	%r328, -2147483648, %r600, %p52;
	// begin inline asm
	shr.b32 %r327, %r328, %r615;
	// end inline asm
	and.b32  	%r402, %r201, %r327;
	shl.b32 	%r403, %r402, 9;
	not.b32 	%r404, %r403;
	and.b32  	%r405, %r404, 3584;
	add.s32 	%r406, %r29, %r405;
	shr.u32 	%r407, %r402, 2;
	and.b32  	%r408, %r407, 1073741822;
	sub.s32 	%r62, %r406, %r408;
	ld.shared.u16 	%rs14, [%r62+2];
	add.s16 	%rs94, %rs14, 1;
	st.shared.u16 	[%r62+2], %rs94;
	setp.eq.s32 	%p53, %r599, 2147483647;
	selp.b32 	%r331, -2147483648, %r599, %p53;
	// begin inline asm
	shr.b32 %r330, %r331, %r615;
	// end inline asm
	and.b32  	%r409, %r201, %r330;
	shl.b32 	%r410, %r409, 9;
	not.b32 	%r411, %r410;
	and.b32  	%r412, %r411, 3584;
	add.s32 	%r413, %r29, %r412;
	shr.u32 	%r414, %r409, 2;
	and.b32  	%r415, %r414, 1073741822;
	sub.s32 	%r63, %r413, %r415;
	ld.shared.u16 	%rs15, [%r63+2];
	add.s16 	%rs95, %rs15, 1;
	st.shared.u16 	[%r63+2], %rs95;
	setp.eq.s32 	%p54, %r598, 2147483647;
	selp.b32 	%r334, -2147483648, %r598, %p54;
	// begin inline asm
	shr.b32 %r333, %r334, %r615;
	// end inline asm
	and.b32  	%r416, %r201, %r333;
	shl.b32 	%r417, %r416, 9;
	not.b32 	%r418, %r417;
	and.b32  	%r419, %r418, 3584;
	add.s32 	%r420, %r29, %r419;
	shr.u32 	%r421, %r416, 2;
	and.b32  	%r422, %r421, 1073741822;
	sub.s32 	%r64, %r420, %r422;
	ld.shared.u16 	%rs16, [%r64+2];
	add.s16 	%rs96, %rs16, 1;
	st.shared.u16 	[%r64+2], %rs96;
	bar.sync 	0;
	ld.shared.u32 	%r65, [%r31];
	ld.shared.u32 	%r423, [%r31+4];
	ld.shared.u32 	%r424, [%r31+8];
	ld.shared.u32 	%r425, [%r31+12];
	ld.shared.u32 	%r426, [%r31+16];
	ld.shared.u32 	%r427, [%r31+20];
	ld.shared.u32 	%r428, [%r31+24];
	ld.shared.u32 	%r429, [%r31+28];
	ld.shared.u32 	%r430, [%r31+32];
	add.s32 	%r66, %r423, %r65;
	add.s32 	%r67, %r424, %r66;
	add.s32 	%r68, %r425, %r67;
	add.s32 	%r69, %r426, %r68;
	add.s32 	%r70, %r427, %r69;
	add.s32 	%r71, %r428, %r70;
	add.s32 	%r72, %r429, %r71;
	add.s32 	%r341, %r430, %r72;
	// begin inline asm
	mov.u32 %r336, %laneid;
	// end inline asm
	mov.b32 	%r339, 1;
	mov.b32 	%r366, -1;
	// begin inline asm
	{  .reg .u32 r0;  .reg .pred p;  shfl.sync.up.b32 r0|p, %r341, %r339, %r364, %r366;  @p add.u32 r0, r0, %r341;  mov.u32 %r337, r0;}
	// end inline asm
	mov.b32 	%r345, 2;
	// begin inline asm
	{  .reg .u32 r0;  .reg .pred p;  shfl.sync.up.b32 r0|p, %r337, %r345, %r364, %r366;  @p add.u32 r0, r0, %r337;  mov.u32 %r343, r0;}
	// end inline asm
	mov.b32 	%r351, 4;
	// begin inline asm
	{  .reg .u32 r0;  .reg .pred p;  shfl.sync.up.b32 r0|p, %r343, %r351, %r364, %r366;  @p add.u32 r0, r0, %r343;  mov.u32 %r349, r0;}
	// end inline asm
	mov.b32 	%r357, 8;
	// begin inline asm
	{  .reg .u32 r0;  .reg .pred p;  shfl.sync.up.b32 r0|p, %r349, %r357, %r364, %r366;  @p add.u32 r0, r0, %r349;  mov.u32 %r355, r0;}
	// end inline asm
	mov.b32 	%r363, 16;
	// begin inline asm
	{  .reg .u32 r0;  .reg .pred p;  shfl.sync.up.b32 r0|p, %r355, %r363, %r364, %r366;  @p add.u32 r0, r0, %r355;  mov.u32 %r361, r0;}
	// end inline asm
	setp.ne.s32 	%p55, %r336, 31;
	@%p55 bra 	$L__BB0_6;
	shl.b32 	%r431, %r27, 2;
	mov.u32 	%r432, _ZZ16gemv_topk_kernelPK6__halfS1_PiE19center_sort_storage;
	add.s32 	%r433, %r432, %r431;
	st.shared.u32 	[%r433+4608], %r361;
$L__BB0_6:
	sub.s32 	%r434, %r361, %r341;
	setp.gt.u32 	%p56, %r2, 31;
	setp.eq.s32 	%p57, %r27, 3;
	setp.eq.s32 	%p58, %r27, 2;
	setp.eq.s32 	%p59, %r27, 1;
	bar.sync 	0;
	ld.shared.v4.u32 	{%r435, %r436, %r437, %r438}, [_ZZ16gemv_topk_kernelPK6__halfS1_PiE19center_sort_storage+4608];
	selp.b32 	%r439, %r435, %r614, %p59;
	add.s32 	%r440, %r436, %r435;
	selp.b32 	%r441, %r440, %r439, %p58;
	add.s32 	%r442, %r440, %r437;
	selp.b32 	%r614, %r442, %r441, %p57;
	add.s32 	%r77, %r442, %r438;
	setp.ne.s32 	%p60, %r336, 0;
	selp.b32 	%r443, %r434, 0, %p60;
	add.s32 	%r444, %r614, %r443;
	or.pred  	%p61, %p56, %p60;
	selp.b32 	%r616, %r444, %r434, %p56;
	@%p61 bra 	$L__BB0_8;
	shl.b32 	%r616, %r77, 16;
	st.shared.u32 	[_ZZ16gemv_topk_kernelPK6__halfS1_PiE19center_sort_storage+4628], %r616;
$L__BB0_8:
	setp.eq.s32 	%p62, %r2, 0;
	bar.sync 	0;
	mov.u32 	%r445, _ZZ16gemv_topk_kernelPK6__halfS1_PiE19center_sort_storage;
	ld.shared.u32 	%r446, [_ZZ16gemv_topk_kernelPK6__halfS1_PiE19center_sort_storage+4628];
	selp.b32 	%r447, 0, %r446, %p62;
	add.s32 	%r448, %r616, %r447;
	add.s32 	%r449, %r65, %r448;
	add.s32 	%r450, %r66, %r448;
	add.s32 	%r451, %r67, %r448;
	add.s32 	%r452, %r68, %r448;
	add.s32 	%r453, %r69, %r448;
	add.s32 	%r454, %r70, %r448;
	add.s32 	%r455, %r71, %r448;
	add.s32 	%r456, %r72, %r448;
	st.shared.u32 	[%r31], %r448;
	st.shared.u32 	[%r31+4], %r449;
	st.shared.u32 	[%r31+8], %r450;
	st.shared.u32 	[%r31+12], %r451;
	st.shared.u32 	[%r31+16], %r452;
	st.shared.u32 	[%r31+20], %r453;
	st.shared.u32 	[%r31+24], %r454;
	st.shared.u32 	[%r31+28], %r455;
	st.shared.u32 	[%r31+32], %r456;
	bar.sync 	0;
	cvt.u32.u16 	%r457, %rs9;
	ld.shared.u16 	%r458, [%r57+2];
	add.s32 	%r459, %r458, %r457;
	cvt.u32.u16 	%r460, %rs10;
	ld.shared.u16 	%r461, [%r58+2];
	add.s32 	%r462, %r461, %r460;
	cvt.u32.u16 	%r463, %rs11;
	ld.shared.u16 	%r464, [%r59+2];
	add.s32 	%r465, %r464, %r463;
	cvt.u32.u16 	%r466, %rs12;
	ld.shared.u16 	%r467, [%r60+2];
	add.s32 	%r468, %r467, %r466;
	cvt.u32.u16 	%r469, %rs13;
	ld.shared.u16 	%r470, [%r61+2];
	add.s32 	%r471, %r470, %r469;
	cvt.u32.u16 	%r472, %rs14;
	ld.shared.u16 	%r473, [%r62+2];
	add.s32 	%r474, %r473, %r472;
	cvt.u32.u16 	%r475, %rs15;
	ld.shared.u16 	%r476, [%r63+2];
	add.s32 	%r477, %r476, %r475;
	cvt.u32.u16 	%r478, %rs16;
	ld.shared.u16 	%r479, [%r64+2];
	add.s32 	%r480, %r479, %r478;
	bar.sync 	0;
	shr.u32 	%r481, %r459, 5;
	add.s32 	%r482, %r481, %r459;
	shl.b32 	%r483, %r482, 2;
	add.s32 	%r484, %r445, %r483;
	st.shared.u32 	[%r484], %r605;
	shr.u32 	%r485, %r462, 5;
	add.s32 	%r486, %r485, %r462;
	shl.b32 	%r487, %r486, 2;
	add.s32 	%r488, %r445, %r487;
	st.shared.u32 	[%r488], %r604;
	shr.u32 	%r489, %r465, 5;
	add.s32 	%r490, %r489, %r465;
	shl.b32 	%r491, %r490, 2;
	add.s32 	%r492, %r445, %r491;
	st.shared.u32 	[%r492], %r603;
	shr.u32 	%r493, %r468, 5;
	add.s32 	%r494, %r493, %r468;
	shl.b32 	%r495, %r494, 2;
	add.s32 	%r496, %r445, %r495;
	st.shared.u32 	[%r496], %r602;
	shr.u32 	%r497, %r471, 5;
	add.s32 	%r498, %r497, %r471;
	shl.b32 	%r499, %r498, 2;
	add.s32 	%r500, %r445, %r499;
	st.shared.u32 	[%r500], %r601;
	shr.u32 	%r501, %r474, 5;
	add.s32 	%r502, %r501, %r474;
	shl.b32 	%r503, %r502, 2;
	add.s32 	%r504, %r445, %r503;
	st.shared.u32 	[%r504], %r600;
	shr.u32 	%r505, %r477, 5;
	add.s32 	%r506, %r505, %r477;
	shl.b32 	%r507, %r506, 2;
	add.s32 	%r508, %r445, %r507;
	st.shared.u32 	[%r508], %r599;
	shr.u32 	%r509, %r480, 5;
	add.s32 	%r510, %r509, %r480;
	shl.b32 	%r511, %r510, 2;
	add.s32 	%r512, %r445, %r511;
	st.shared.u32 	[%r512], %r598;
	bar.sync 	0;
	ld.shared.u32 	%r605, [%r28];
	ld.shared.u32 	%r604, [%r32+4];
	ld.shared.u32 	%r603, [%r33+8];
	ld.shared.u32 	%r602, [%r34+12];
	ld.shared.u32 	%r601, [%r35+16];
	ld.shared.u32 	%r600, [%r36+20];
	ld.shared.u32 	%r599, [%r37+24];
	ld.shared.u32 	%r598, [%r38+28];
	bar.sync 	0;
	st.shared.u32 	[%r484], %r613;
	st.shared.u32 	[%r488], %r612;
	st.shared.u32 	[%r492], %r611;
	st.shared.u32 	[%r496], %r610;
	st.shared.u32 	[%r500], %r609;
	st.shared.u32 	[%r504], %r608;
	st.shared.u32 	[%r508], %r607;
	st.shared.u32 	[%r512], %r606;
	bar.sync 	0;
	ld.shared.u32 	%r613, [%r28];
	ld.shared.u32 	%r612, [%r32+4];
	ld.shared.u32 	%r611, [%r33+8];
	ld.shared.u32 	%r610, [%r34+12];
	ld.shared.u32 	%r609, [%r35+16];
	ld.shared.u32 	%r608, [%r36+20];
	ld.shared.u32 	%r607, [%r37+24];
	ld.shared.u32 	%r606, [%r38+28];
	setp.gt.u32 	%p63, %r615, 27;
	@%p63 bra 	$L__BB0_10;
	add.s32 	%r615, %r615, 4;
	bar.sync 	0;
	bra.uni 	$L__BB0_4;
$L__BB0_10:
	ld.param.u64 	%rd58, [_Z16gemv_topk_kernelPK6__halfS1_Pi_param_2];
	cvta.to.global.u64 	%rd1, %rd58;
	setp.gt.s32 	%p64, %r605, -1;
	selp.b32 	%r515, -1, -2147483648, %p64;
	xor.b32  	%r516, %r515, %r605;
	setp.gt.s32 	%p65, %r604, -1;
	selp.b32 	%r517, -1, -2147483648, %p65;
	xor.b32  	%r518, %r517, %r604;
	setp.gt.s32 	%p66, %r603, -1;
	selp.b32 	%r519, -1, -2147483648, %p66;
	xor.b32  	%r520, %r519, %r603;
	setp.gt.s32 	%p67, %r602, -1;
	selp.b32 	%r521, -1, -2147483648, %p67;
	xor.b32  	%r522, %r521, %r602;
	setp.gt.s32 	%p68, %r601, -1;
	selp.b32 	%r523, -1, -2147483648, %p68;
	xor.b32  	%r524, %r523, %r601;
	setp.gt.s32 	%p69, %r600, -1;
	selp.b32 	%r525, -1, -2147483648, %p69;
	xor.b32  	%r526, %r525, %r600;
	setp.gt.s32 	%p70, %r599, -1;
	selp.b32 	%r527, -1, -2147483648, %p70;
	xor.b32  	%r528, %r527, %r599;
	setp.gt.s32 	%p71, %r598, -1;
	selp.b32 	%r529, -1, -2147483648, %p71;
	xor.b32  	%r530, %r529, %r598;
	bar.sync 	0;
	st.shared.v4.u32 	[%r10], {%r516, %r518, %r520, %r522};
	st.shared.v4.u32 	[%r10+4096], {%r613, %r612, %r611, %r610};
	st.shared.v4.u32 	[%r10+16], {%r524, %r526, %r528, %r530};
	st.shared.v4.u32 	[%r10+4112], {%r609, %r608, %r607, %r606};
	bar.sync 	0;
	shl.b32 	%r531, %r1, 13;
	or.b32  	%r532, %r2, %r531;
	or.b32  	%r618, %r532, 1024;
	mov.u32 	%r533, shared_storage;
	add.s32 	%r617, %r533, 20528;
	mov.b32 	%r619, 20480;
$L__BB0_11:
	setp.gt.u32 	%p72, %r2, 127;
	@%p72 bra 	$L__BB0_13;
	ld.shared.v4.u32 	{%r534, %r535, %r536, %r537}, [%r617+-48];
	shl.b32 	%r538, %r534, 7;
	add.s32 	%r539, %r538, %r2;
	add.s32 	%r540, %r618, -1024;
	mul.wide.u32 	%rd26, %r540, 4;
	add.s64 	%rd27, %rd1, %rd26;
	st.global.u32 	[%rd27], %r539;
	shl.b32 	%r541, %r535, 7;
	add.s32 	%r542, %r541, %r2;
	add.s32 	%r543, %r618, -896;
	mul.wide.u32 	%rd28, %r543, 4;
	add.s64 	%rd29, %rd1, %rd28;
	st.global.u32 	[%rd29], %r542;
	shl.b32 	%r544, %r536, 7;
	add.s32 	%r545, %r544, %r2;
	add.s32 	%r546, %r618, -768;
	mul.wide.u32 	%rd30, %r546, 4;
	add.s64 	%rd31, %rd1, %rd30;
	st.global.u32 	[%rd31], %r545;
	shl.b32 	%r547, %r537, 7;
	add.s32 	%r548, %r547, %r2;
	add.s32 	%r549, %r618, -640;
	mul.wide.u32 	%rd32, %r549, 4;
	add.s64 	%rd33, %rd1, %rd32;
	st.global.u32 	[%rd33], %r548;
	ld.shared.v4.u32 	{%r550, %r551, %r552, %r553}, [%r617+-32];
	shl.b32 	%r554, %r550, 7;
	add.s32 	%r555, %r554, %r2;
	add.s32 	%r556, %r618, -512;
	mul.wide.u32 	%rd34, %r556, 4;
	add.s64 	%rd35, %rd1, %rd34;
	st.global.u32 	[%rd35], %r555;
	shl.b32 	%r557, %r551, 7;
	add.s32 	%r558, %r557, %r2;
	add.s32 	%r559, %r618, -384;
	mul.wide.u32 	%rd36, %r559, 4;
	add.s64 	%rd37, %rd1, %rd36;
	st.global.u32 	[%rd37], %r558;
	shl.b32 	%r560, %r552, 7;
	add.s32 	%r561, %r560, %r2;
	add.s32 	%r562, %r618, -256;
	mul.wide.u32 	%rd38, %r562, 4;
	add.s64 	%rd39, %rd1, %rd38;
	st.global.u32 	[%rd39], %r561;
	shl.b32 	%r563, %r553, 7;
	add.s32 	%r564, %r563, %r2;
	add.s32 	%r565, %r618, -128;
	mul.wide.u32 	%rd40, %r565, 4;
	add.s64 	%rd41, %rd1, %rd40;
	st.global.u32 	[%rd41], %r564;
	ld.shared.v4.u32 	{%r566, %r567, %r568, %r569}, [%r617+-16];
	shl.b32 	%r570, %r566, 7;
	add.s32 	%r571, %r570, %r2;
	add.s32 	%r572, %r618, 896;
	mul.wide.u32 	%rd42, %r618, 4;
	add.s64 	%rd43, %rd1, %rd42;
	st.global.u32 	[%rd43], %r571;
	shl.b32 	%r573, %r567, 7;
	add.s32 	%r574, %r573, %r2;
	add.s32 	%r575, %r618, 128;
	mul.wide.u32 	%rd44, %r575, 4;
	add.s64 	%rd45, %rd1, %rd44;
	st.global.u32 	[%rd45], %r574;
	shl.b32 	%r576, %r568, 7;
	add.s32 	%r577, %r576, %r2;
	add.s32 	%r578, %r618, 256;
	mul.wide.u32 	%rd46, %r578, 4;
	add.s64 	%rd47, %rd1, %rd46;
	st.global.u32 	[%rd47], %r577;
	shl.b32 	%r579, %r569, 7;
	add.s32 	%r580, %r579, %r2;
	add.s32 	%r581, %r618, 384;
	mul.wide.u32 	%rd48, %r581, 4;
	add.s64 	%rd49, %rd1, %rd48;
	st.global.u32 	[%rd49], %r580;
	ld.shared.v4.u32 	{%r582, %r583, %r584, %r585}, [%r617];
	shl.b32 	%r586, %r582, 7;
	add.s32 	%r587, %r586, %r2;
	add.s32 	%r588, %r618, 512;
	mul.wide.u32 	%rd50, %r588, 4;
	add.s64 	%rd51, %rd1, %rd50;
	st.global.u32 	[%rd51], %r587;
	shl.b32 	%r589, %r583, 7;
	add.s32 	%r590, %r589, %r2;
	add.s32 	%r591, %r618, 640;
	mul.wide.u32 	%rd52, %r591, 4;
	add.s64 	%rd53, %rd1, %rd52;
	st.global.u32 	[%rd53], %r590;
	shl.b32 	%r592, %r584, 7;
	add.s32 	%r593, %r592, %r2;
	add.s32 	%r594, %r618, 768;
	mul.wide.u32 	%rd54, %r594, 4;
	add.s64 	%rd55, %rd1, %rd54;
	st.global.u32 	[%rd55], %r593;
	shl.b32 	%r595, %r585, 7;
	add.s32 	%r596, %r595, %r2;
	mul.wide.u32 	%rd56, %r572, 4;
	add.s64 	%rd57, %rd1, %rd56;
	st.global.u32 	[%rd57], %r596;
$L__BB0_13:
	add.s32 	%r619, %r619, 64;
	add.s32 	%r618, %r618, 2048;
	add.s32 	%r617, %r617, 64;
	setp.ne.s32 	%p73, %r619, 20736;
	@%p73 bra 	$L__BB0_11;
$L__BB0_14:
	ret;

}
	// .globl	_Z24gemv_topk_cluster_kernelPK6__halfS1_Pi
.visible .entry _Z24gemv_topk_cluster_kernelPK6__halfS1_Pi(
	.param .u64 .ptr .align 1 _Z24gemv_topk_cluster_kernelPK6__halfS1_Pi_param_0,
	.param .u64 .ptr .align 1 _Z24gemv_topk_cluster_kernelPK6__halfS1_Pi_param_1,
	.param .u64 .ptr .align 1 _Z24gemv_topk_cluster_kernelPK6__halfS1_Pi_param_2
)
.explicitcluster
.reqnctapercluster 5, 1, 1
{
	.reg .pred 	%p<133>;
	.reg .b16 	%rs<101>;
	.reg .b32 	%r<773>;
	.reg .b32 	%f<214>;
	.reg .b64 	%rd<62>;
	// demoted variable
	.shared .align 16 .b8 _ZZ24gemv_topk_cluster_kernelPK6__halfS1_PiE19center_sort_storage[4640];
	ld.param.u64 	%rd10, [_Z24gemv_topk_cluster_kernelPK6__halfS1_Pi_param_0];
	ld.param.u64 	%rd9, [_Z24gemv_topk_cluster_kernelPK6__halfS1_Pi_param_1];
	ld.param.u64 	%rd11, [_Z24gemv_topk_cluster_kernelPK6__halfS1_Pi_param_2];
	cvta.to.global.u64 	%rd1, %rd11;
	cvta.to.global.u64 	%rd12, %rd10;
	mov.u32 	%r1, %cluster_ctarank;
	mov.u32 	%r2, %tid.x;
	mov.u32 	%r225, %tid.y;
	mov.u32 	%r226, %tid.z;
	mov.u32 	%r3, %ntid.x;
	mov.u32 	%r227, %ntid.y;
	mad.lo.s32 	%r4, %r226, %r227, %r225;
	mad.lo.s32 	%r5, %r4, %r3, %r2;
	mov.u32 	%r228, %clusterid.x;
	mov.u32 	%r229, %clusterid.y;
	mov.u32 	%r230, %clusterid.z;
	mov.u32 	%r231, %nclusterid.x;
	mov.u32 	%r232, %nclusterid.y;
	mad.lo.s32 	%r233, %r230, %r232, %r229;
	mad.lo.s32 	%r6, %r233, %r231, %r228;
	shl.b32 	%r7, %r5, 3;
	and.b32  	%r8, %r7, 120;
	shr.u32 	%r234, %r5, 2;
	and.b32  	%r9, %r234, 1073741820;
	shl.b32 	%r235, %r6, 7;
	or.b32  	%r10, %r235, %r8;
	mul.wide.u32 	%rd13, %r10, 2;
	add.s64 	%rd14, %rd12, %rd13;
	ld.global.nc.v4.u32 	{%r14, %r13, %r12, %r11}, [%rd14];
	mul.lo.s32 	%r15, %r1, 205;
	sub.s32 	%r236, 1024, %r15;
	min.s32 	%r16, %r236, 205;
	max.s32 	%r17, %r16, 0;
	setp.gt.s32 	%p1, %r1, 4;
	add.s32 	%r237, %r17, 31;
	shr.u32 	%r238, %r237, 5;
	selp.b32 	%r18, 0, %r238, %p1;
	setp.gt.u32 	%p2, %r5, 204;
	@%p2 bra 	$L__BB1_17;
	add.s32 	%r239, %r5, %r3;
	max.u32 	%r240, %r239, 205;
	sub.s32 	%r241, %r240, %r239;
	setp.lt.u32 	%p3, %r239, 205;
	selp.u32 	%r242, 1, 0, %p3;
	selp.s32 	%r243, -1, 0, %p3;
	add.s32 	%r244, %r241, %r243;
	div.u32 	%r245, %r244, %r3;
	add.s32 	%r19, %r245, %r242;
	and.b32  	%r246, %r19, 3;
	setp.eq.s32 	%p4, %r246, 3;
	mov.u32 	%r734, %r5;
	@%p4 bra 	$L__BB1_6;
	add.s32 	%r247, %r19, 1;
	and.b32  	%r248, %r247, 3;
	add.s32 	%r727, %r5, %r15;
	shl.b32 	%r249, %r727, 2;
	mov.u32 	%r250, shared_storage;
	add.s32 	%r251, %r249, %r250;
	add.s32 	%r726, %r251, 20480;
	shl.b32 	%r22, %r3, 2;
	neg.s32 	%r725, %r248;
	add.s32 	%r252, %r4, %r248;
	mad.lo.s32 	%r734, %r3, %r252, %r2;
$L__BB1_3:
	.pragma "nounroll";
	setp.gt.s32 	%p5, %r727, 1023;
	@%p5 bra 	$L__BB1_5;
	mov.b32 	%r253, -8388609;
	st.shared.u32 	[%r726+-4096], %r253;
	st.shared.u32 	[%r726], %r727;
$L__BB1_5:
	add.s32 	%r727, %r727, %r3;
	add.s32 	%r726, %r726, %r22;
	add.s32 	%r725, %r725, 1;
	setp.ne.s32 	%p6, %r725, 0;
	@%p6 bra 	$L__BB1_3;
$L__BB1_6:
	setp.lt.u32 	%p7, %r19, 3;
	@%p7 bra 	$L__BB1_17;
	shl.b32 	%r32, %r3, 2;
	add.s32 	%r729, %r734, %r15;
	add.s32 	%r733, %r729, %r3;
	shl.b32 	%r34, %r733, 2;
	shl.b32 	%r35, %r3, 4;
	shl.b32 	%r255, %r3, 1;
	add.s32 	%r731, %r729, %r255;
	shl.b32 	%r256, %r3, 3;
	shl.b32 	%r257, %r734, 2;
	mad.lo.s32 	%r41, %r1, 820, %r257;
	add.s32 	%r38, %r41, %r256;
	mad.lo.s32 	%r730, %r3, 3, %r729;
	mad.lo.s32 	%r40, %r3, 12, %r41;
	mov.u32 	%r732, shared_storage;
$L__BB1_8:
	setp.gt.s32 	%p8, %r729, 1023;
	@%p8 bra 	$L__BB1_10;
	add.s32 	%r258, %r732, %r41;
	mov.b32 	%r259, -8388609;
	st.shared.u32 	[%r258+16384], %r259;
	st.shared.u32 	[%r258+20480], %r729;
$L__BB1_10:
	setp.gt.s32 	%p9, %r733, 1023;
	@%p9 bra 	$L__BB1_12;
	add.s32 	%r260, %r732, %r34;
	mov.b32 	%r261, -8388609;
	st.shared.u32 	[%r260+16384], %r261;
	st.shared.u32 	[%r260+20480], %r733;
$L__BB1_12:
	setp.gt.s32 	%p10, %r731, 1023;
	@%p10 bra 	$L__BB1_14;
	add.s32 	%r262, %r732, %r38;
	mov.b32 	%r263, -8388609;
	st.shared.u32 	[%r262+16384], %r263;
	st.shared.u32 	[%r262+20480], %r731;
$L__BB1_14:
	setp.gt.s32 	%p11, %r730, 1023;
	@%p11 bra 	$L__BB1_16;
	add.s32 	%r264, %r732, %r40;
	mov.b32 	%r265, -8388609;
	st.shared.u32 	[%r264+16384], %r265;
	st.shared.u32 	[%r264+20480], %r730;
$L__BB1_16:
	add.s32 	%r734, %r734, %r32;
	add.s32 	%r733, %r733, %r32;
	add.s32 	%r732, %r732, %r35;
	add.s32 	%r731, %r731, %r32;
	add.s32 	%r730, %r730, %r32;
	add.s32 	%r729, %r729, %r32;
	setp.lt.u32 	%p12, %r734, 205;
	@%p12 bra 	$L__BB1_8;
$L__BB1_17:
	setp.gt.s32 	%p13, %r1, 4;
	bar.sync 	0;
	@%p13 bra 	$L__BB1_36;
	add.s32 	%r54, %r9, %r15;
	mad.lo.s32 	%r55, %r6, 130944, %r10;
	shl.b32 	%r275, %r54, 7;
	add.s32 	%r276, %r55, %r275;
	mul.wide.u32 	%rd19, %r276, 2;
	add.s64 	%rd15, %rd9, %rd19;
	setp.gt.s32 	%p14, %r16, %r9;
	shl.b32 	%r277, %r8, 1;
	shl.b32 	%r278, %r9, 8;
	or.b32  	%r279, %r278, %r277;
	mov.u32 	%r280, shared_storage;
	add.s32 	%r266, %r280, %r279;
	selp.b32 	%r267, 16, 0, %p14;
	// begin inline asm
	cp.async.cg.shared.global [%r266], [%rd15], 16, %r267;

	// end inline asm
	add.s32 	%r281, %r9, 1;
	add.s32 	%r282, %r276, 128;
	mul.wide.u32 	%rd20, %r282, 2;
	add.s64 	%rd16, %rd9, %rd20;
	setp.gt.s32 	%p15, %r16, %r281;
	add.s32 	%r268, %r266, 256;
	selp.b32 	%r269, 16, 0, %p15;
	// begin inline asm
	cp.async.cg.shared.global [%r268], [%rd16], 16, %r269;

	// end inline asm
	add.s32 	%r283, %r9, 2;
	add.s32 	%r284, %r276, 256;
	mul.wide.u32 	%rd21, %r284, 2;
	add.s64 	%rd17, %rd9, %rd21;
	setp.gt.s32 	%p16, %r16, %r283;
	add.s32 	%r270, %r266, 512;
	selp.b32 	%r271, 16, 0, %p16;
	// begin inline asm
	cp.async.cg.shared.global [%r270], [%rd17], 16, %r271;

	// end inline asm
	add.s32 	%r285, %r9, 3;
	add.s32 	%r286, %r276, 384;
	mul.wide.u32 	%rd22, %r286, 2;
	add.s64 	%rd18, %rd9, %rd22;
	setp.gt.s32 	%p17, %r16, %r285;
	add.s32 	%r272, %r266, 768;
	selp.b32 	%r273, 16, 0, %p17;
	// begin inline asm
	cp.async.cg.shared.global [%r272], [%rd18], 16, %r273;

	// end inline asm
	// begin inline asm
	cp.async.commit_group;

	// end inline asm
	mov.b32 	{%rs1, %rs2}, %r14;
	mov.b32 	{%rs3, %rs4}, %r13;
	mov.b32 	{%rs5, %rs6}, %r12;
	mov.b32 	{%rs7, %rs8}, %r11;
	mov.b32 	%r735, 1;
$L__BB1_19:
	shl.b32 	%r295, %r735, 13;
	and.b32  	%r296, %r295, 8192;
	shl.b32 	%r297, %r735, 5;
	add.s32 	%r298, %r54, %r297;
	add.s32 	%r299, %r297, %r9;
	shl.b32 	%r300, %r298, 7;
	add.s32 	%r301, %r55, %r300;
	mul.wide.u32 	%rd27, %r301, 2;
	add.s64 	%rd23, %rd9, %rd27;
	setp.gt.s32 	%p18, %r16, %r299;
	add.s32 	%r287, %r266, %r296;
	selp.b32 	%r288, 16, 0, %p18;
	// begin inline asm
	cp.async.cg.shared.global [%r287], [%rd23], 16, %r288;

	// end inline asm
	add.s32 	%r302, %r301, 128;
	mul.wide.u32 	%rd28, %r302, 2;
	add.s64 	%rd24, %rd9, %rd28;
	add.s32 	%r303, %r299, 1;
	setp.gt.s32 	%p19, %r16, %r303;
	add.s32 	%r289, %r287, 256;
	selp.b32 	%r290, 16, 0, %p19;
	// begin inline asm
	cp.async.cg.shared.global [%r289], [%rd24], 16, %r290;

	// end inline asm
	add.s32 	%r304, %r301, 256;
	mul.wide.u32 	%rd29, %r304, 2;
	add.s64 	%rd25, %rd9, %rd29;
	add.s32 	%r305, %r299, 2;
	setp.gt.s32 	%p20, %r16, %r305;
	add.s32 	%r291, %r287, 512;
	selp.b32 	%r292, 16, 0, %p20;
	// begin inline asm
	cp.async.cg.shared.global [%r291], [%rd25], 16, %r292;

	// end inline asm
	add.s32 	%r306, %r301, 384;
	mul.wide.u32 	%rd30, %r306, 2;
	add.s64 	%rd26, %rd9, %rd30;
	add.s32 	%r307, %r299, 3;
	setp.gt.s32 	%p21, %r16, %r307;
	add.s32 	%r293, %r287, 768;
	selp.b32 	%r294, 16, 0, %p21;
	// begin inline asm
	cp.async.cg.shared.global [%r293], [%rd26], 16, %r294;

	// end inline asm
	// begin inline asm
	cp.async.commit_group;

	// end inline asm
	// begin inline asm
	cp.async.wait_group 1;

	// end inline asm
	bar.sync 	0;
	add.s32 	%r308, %r299, -32;
	xor.b32  	%r309, %r296, 8192;
	add.s32 	%r59, %r266, %r309;
	ld.shared.v4.u32 	{%r310, %r311, %r312, %r313}, [%r59];
	// begin inline asm
	{  cvt.f32.f16 %f17, %rs1;}

	// end inline asm
	mov.b32 	{%rs18, %rs20}, %r310;
	// begin inline asm
	{  cvt.f32.f16 %f18, %rs18;}

	// end inline asm
	fma.rn.f32 	%f33, %f17, %f18, 0f00000000;
	// begin inline asm
	{  cvt.f32.f16 %f19, %rs2;}

	// end inline asm
	// begin inline asm
	{  cvt.f32.f16 %f20, %rs20;}

	// end inline asm
	fma.rn.f32 	%f34, %f19, %f20, %f33;
	// begin inline asm
	{  cvt.f32.f16 %f21, %rs3;}

	// end inline asm
	mov.b32 	{%rs22, %rs24}, %r311;
	// begin inline asm
	{  cvt.f32.f16 %f22, %rs22;}

	// end inline asm
	fma.rn.f32 	%f35, %f21, %f22, %f34;
	// begin inline asm
	{  cvt.f32.f16 %f23, %rs4;}

	// end inline asm
	// begin inline asm
	{  cvt.f32.f16 %f24, %rs24;}

	// end inline asm
	fma.rn.f32 	%f36, %f23, %f24, %f35;
	// begin inline asm
	{  cvt.f32.f16 %f25, %rs5;}

	// end inline asm
	mov.b32 	{%rs26, %rs28}, %r312;
	// begin inline asm
	{  cvt.f32.f16 %f26, %rs26;}

	// end inline asm
	fma.rn.f32 	%f37, %f25, %f26, %f36;
	// begin inline asm
	{  cvt.f32.f16 %f27, %rs6;}

	// end inline asm
	// begin inline asm
	{  cvt.f32.f16 %f28, %rs28;}

	// end inline asm
	fma.rn.f32 	%f38, %f27, %f28, %f37;
	// begin inline asm
	{  cvt.f32.f16 %f29, %rs7;}

	// end inline asm
	mov.b32 	{%rs30, %rs32}, %r313;
	// begin inline asm
	{  cvt.f32.f16 %f30, %rs30;}

	// end inline asm
	fma.rn.f32 	%f39, %f29, %f30, %f38;
	// begin inline asm
	{  cvt.f32.f16 %f31, %rs8;}

	// end inline asm
	// begin inline asm
	{  cvt.f32.f16 %f32, %rs32;}

	// end inline asm
	fma.rn.f32 	%f40, %f31, %f32, %f39;
	mov.b32 	%r314, %f40;
	shfl.sync.bfly.b32	%r315|%p22, %r314, 8, 31, -1;
	mov.b32 	%f41, %r315;
	add.f32 	%f42, %f40, %f41;
	mov.b32 	%r316, %f42;
	shfl.sync.bfly.b32	%r317|%p23, %r316, 4, 31, -1;
	mov.b32 	%f43, %r317;
	add.f32 	%f44, %f42, %f43;
	mov.b32 	%r318, %f44;
	shfl.sync.bfly.b32	%r319|%p24, %r318, 2, 31, -1;
	mov.b32 	%f45, %r319;
	add.f32 	%f46, %f44, %f45;
	mov.b32 	%r320, %f46;
	shfl.sync.bfly.b32	%r321|%p25, %r320, 1, 31, -1;
	mov.b32 	%f47, %r321;
	add.f32 	%f9, %f46, %f47;
	add.s32 	%r60, %r308, %r15;
	setp.ge.u32 	%p26, %r308, %r17;
	setp.gt.s32 	%p27, %r60, 1023;
	shl.b32 	%r322, %r60, 2;
	add.s32 	%r324, %r280, %r322;
	add.s32 	%r61, %r324, 16384;
	or.pred  	%p28, %p26, %p27;
	@%p28 bra 	$L__BB1_21;
	st.shared.f32 	[%r61], %f9;
	st.shared.u32 	[%r61+4096], %r60;
$L__BB1_21:
	ld.shared.v4.u32 	{%r325, %r326, %r327, %r328}, [%r59+256];
	mov.b32 	{%rs33, %rs34}, %r325;
	// begin inline asm
	{  cvt.f32.f16 %f48, %rs33;}

	// end inline asm
	fma.rn.f32 	%f56, %f17, %f48, 0f00000000;
	// begin inline asm
	{  cvt.f32.f16 %f49, %rs34;}

	// end inline asm
	fma.rn.f32 	%f57, %f19, %f49, %f56;
	mov.b32 	{%rs35, %rs36}, %r326;
	// begin inline asm
	{  cvt.f32.f16 %f50, %rs35;}

	// end inline asm
	fma.rn.f32 	%f58, %f21, %f50, %f57;
	// begin inline asm
	{  cvt.f32.f16 %f51, %rs36;}

	// end inline asm
	fma.rn.f32 	%f59, %f23, %f51, %f58;
	mov.b32 	{%rs37, %rs38}, %r327;
	// begin inline asm
	{  cvt.f32.f16 %f52, %rs37;}

	// end inline asm
	fma.rn.f32 	%f60, %f25, %f52, %f59;
	// begin inline asm
	{  cvt.f32.f16 %f53, %rs38;}

	// end inline asm
	fma.rn.f32 	%f61, %f27, %f53, %f60;
	mov.b32 	{%rs39, %rs40}, %r328;
	// begin inline asm
	{  cvt.f32.f16 %f54, %rs39;}

	// end inline asm
	fma.rn.f32 	%f62, %f29, %f54, %f61;
	// begin inline asm
	{  cvt.f32.f16 %f55, %rs40;}

	// end inline asm
	fma.rn.f32 	%f63, %f31, %f55, %f62;
	mov.b32 	%r329, %f63;
	shfl.sync.bfly.b32	%r330|%p29, %r329, 8, 31, -1;
	mov.b32 	%f64, %r330;
	add.f32 	%f65, %f63, %f64;
	mov.b32 	%r331, %f65;
	shfl.sync.bfly.b32	%r332|%p30, %r331, 4, 31, -1;
	mov.b32 	%f66, %r332;
	add.f32 	%f67, %f65, %f66;
	mov.b32 	%r333, %f67;
	shfl.sync.bfly.b32	%r334|%p31, %r333, 2, 31, -1;
	mov.b32 	%f68, %r334;
	add.f32 	%f69, %f67, %f68;
	mov.b32 	%r335, %f69;
	shfl.sync.bfly.b32	%r336|%p32, %r335, 1, 31, -1;
	mov.b32 	%f70, %r336;
	add.f32 	%f10, %f69, %f70;
	add.s32 	%r337, %r299, -31;
	add.s32 	%r62, %r60, 1;
	setp.ge.u32 	%p33, %r337, %r17;
	setp.gt.s32 	%p34, %r62, 1023;
	or.pred  	%p35, %p33, %p34;
	@%p35 bra 	$L__BB1_23;
	st.shared.f32 	[%r61+4], %f10;
	st.shared.u32 	[%r61+4100], %r62;
$L__BB1_23:
	ld.shared.v4.u32 	{%r338, %r339, %r340, %r341}, [%r59+512];
	mov.b32 	{%rs41, %rs42}, %r338;
	// begin inline asm
	{  cvt.f32.f16 %f71, %rs41;}

	// end inline asm
	fma.rn.f32 	%f79, %f17, %f71, 0f00000000;
	// begin inline asm
	{  cvt.f32.f16 %f72, %rs42;}

	// end inline asm
	fma.rn.f32 	%f80, %f19, %f72, %f79;
	mov.b32 	{%rs43, %rs44}, %r339;
	// begin inline asm
	{  cvt.f32.f16 %f73, %rs43;}

	// end inline asm
	fma.rn.f32 	%f81, %f21, %f73, %f80;
	// begin inline asm
	{  cvt.f32.f16 %f74, %rs44;}

	// end inline asm
	fma.rn.f32 	%f82, %f23, %f74, %f81;
	mov.b32 	{%rs45, %rs46}, %r340;
	// begin inline asm
	{  cvt.f32.f16 %f75, %rs45;}

	// end inline asm
	fma.rn.f32 	%f83, %f25, %f75, %f82;
	// begin inline asm
	{  cvt.f32.f16 %f76, %rs46;}

	// end inline asm
	fma.rn.f32 	%f84, %f27, %f76, %f83;
	mov.b32 	{%rs47, %rs48}, %r341;
	// begin inline asm
	{  cvt.f32.f16 %f77, %rs47;}

	// end inline asm
	fma.rn.f32 	%f85, %f29, %f77, %f84;
	// begin inline asm
	{  cvt.f32.f16 %f78, %rs48;}

	// end inline asm
	fma.rn.f32 	%f86, %f31, %f78, %f85;
	mov.b32 	%r342, %f86;
	shfl.sync.bfly.b32	%r343|%p36, %r342, 8, 31, -1;
	mov.b32 	%f87, %r343;
	add.f32 	%f88, %f86, %f87;
	mov.b32 	%r344, %f88;
	shfl.sync.bfly.b32	%r345|%p37, %r344, 4, 31, -1;
	mov.b32 	%f89, %r345;
	add.f32 	%f90, %f88, %f89;
	mov.b32 	%r346, %f90;
	shfl.sync.bfly.b32	%r347|%p38, %r346, 2, 31, -1;
	mov.b32 	%f91, %r347;
	add.f32 	%f92, %f90, %f91;
	mov.b32 	%r348, %f92;
	shfl.sync.bfly.b32	%r349|%p39, %r348, 1, 31, -1;
	mov.b32 	%f93, %r349;
	add.f32 	%f11, %f92, %f93;
	add.s32 	%r350, %r299, -30;
	add.s32 	%r63, %r60, 2;
	setp.ge.u32 	%p40, %r350, %r17;
	setp.gt.s32 	%p41, %r63, 1023;
	or.pred  	%p42, %p40, %p41;
	@%p42 bra 	$L__BB1_25;
	st.shared.f32 	[%r61+8], %f11;
	st.shared.u32 	[%r61+4104], %r63;
$L__BB1_25:
	ld.shared.v4.u32 	{%r351, %r352, %r353, %r354}, [%r59+768];
	mov.b32 	{%rs49, %rs50}, %r351;
	// begin inline asm
	{  cvt.f32.f16 %f94, %rs49;}

	// end inline asm
	fma.rn.f32 	%f102, %f17, %f94, 0f00000000;
	// begin inline asm
	{  cvt.f32.f16 %f95, %rs50;}

	// end inline asm
	fma.rn.f32 	%f103, %f19, %f95, %f102;
	mov.b32 	{%rs51, %rs52}, %r352;
	// begin inline asm
	{  cvt.f32.f16 %f96, %rs51;}

	// end inline asm
	fma.rn.f32 	%f104, %f21, %f96, %f103;
	// begin inline asm
	{  cvt.f32.f16 %f97, %rs52;}

	// end inline asm
	fma.rn.f32 	%f105, %f23, %f97, %f104;
	mov.b32 	{%rs53, %rs54}, %r353;
	// begin inline asm
	{  cvt.f32.f16 %f98, %rs53;}

	// end inline asm
	fma.rn.f32 	%f106, %f25, %f98, %f105;
	// begin inline asm
	{  cvt.f32.f16 %f99, %rs54;}

	// end inline asm
	fma.rn.f32 	%f107, %f27, %f99, %f106;
	mov.b32 	{%rs55, %rs56}, %r354;
	// begin inline asm
	{  cvt.f32.f16 %f100, %rs55;}

	// end inline asm
	fma.rn.f32 	%f108, %f29, %f100, %f107;
	// begin inline asm
	{  cvt.f32.f16 %f101, %rs56;}

	// end inline asm
	fma.rn.f32 	%f109, %f31, %f101, %f108;
	mov.b32 	%r355, %f109;
	shfl.sync.bfly.b32	%r356|%p43, %r355, 8, 31, -1;
	mov.b32 	%f110, %r356;
	add.f32 	%f111, %f109, %f110;
	mov.b32 	%r357, %f111;
	shfl.sync.bfly.b32	%r358|%p44, %r357, 4, 31, -1;
	mov.b32 	%f112, %r358;
	add.f32 	%f113, %f111, %f112;
	mov.b32 	%r359, %f113;
	shfl.sync.bfly.b32	%r360|%p45, %r359, 2, 31, -1;
	mov.b32 	%f114, %r360;
	add.f32 	%f115, %f113, %f114;
	mov.b32 	%r361, %f115;
	shfl.sync.bfly.b32	%r362|%p46, %r361, 1, 31, -1;
	mov.b32 	%f116, %r362;
	add.f32 	%f12, %f115, %f116;
	add.s32 	%r363, %r299, -29;
	add.s32 	%r64, %r60, 3;
	setp.ge.u32 	%p47, %r363, %r17;
	setp.gt.s32 	%p48, %r64, 1023;
	or.pred  	%p49, %p47, %p48;
	@%p49 bra 	$L__BB1_27;
	st.shared.f32 	[%r61+12], %f12;
	st.shared.u32 	[%r61+4108], %r64;
$L__BB1_27:
	add.s32 	%r735, %r735, 1;
	setp.ne.s32 	%p50, %r735, %r18;
	@%p50 bra 	$L__BB1_19;
	// begin inline asm
	cp.async.wait_group 0;

	// end inline asm
	bar.sync 	0;
	add.s32 	%r364, %r18, -1;
	shl.b32 	%r365, %r364, 5;
	cvt.u16.u32 	%rs65, %r364;
	shr.u32 	%r366, %r364, 31;
	cvt.u16.u32 	%rs66, %r366;
	add.s16 	%rs67, %rs65, %rs66;
	shr.s16 	%rs68, %rs67, 1;
	mul.wide.s16 	%r367, %rs68, 2;
	sub.s32 	%r368, %r364, %r367;
	add.s32 	%r369, %r365, %r9;
	shl.b32 	%r370, %r368, 13;
	add.s32 	%r67, %r266, %r370;
	ld.shared.v4.u32 	{%r371, %r372, %r373, %r374}, [%r67];
	mov.b32 	{%rs57, %rs58}, %r371;
	// begin inline asm
	{  cvt.f32.f16 %f117, %rs57;}

	// end inline asm
	fma.rn.f32 	%f125, %f17, %f117, 0f00000000;
	// begin inline asm
	{  cvt.f32.f16 %f118, %rs58;}

	// end inline asm
	fma.rn.f32 	%f126, %f19, %f118, %f125;
	mov.b32 	{%rs59, %rs60}, %r372;
	// begin inline asm
	{  cvt.f32.f16 %f119, %rs59;}

	// end inline asm
	fma.rn.f32 	%f127, %f21, %f119, %f126;
	// begin inline asm
	{  cvt.f32.f16 %f120, %rs60;}

	// end inline asm
	fma.rn.f32 	%f128, %f23, %f120, %f127;
	mov.b32 	{%rs61, %rs62}, %r373;
	// begin inline asm
	{  cvt.f32.f16 %f121, %rs61;}

	// end inline asm
	fma.rn.f32 	%f129, %f25, %f121, %f128;
	// begin inline asm
	{  cvt.f32.f16 %f122, %rs62;}

	// end inline asm
	fma.rn.f32 	%f130, %f27, %f122, %f129;
	mov.b32 	{%rs63, %rs64}, %r374;
	// begin inline asm
	{  cvt.f32.f16 %f123, %rs63;}

	// end inline asm
	fma.rn.f32 	%f131, %f29, %f123, %f130;
	// begin inline asm
	{  cvt.f32.f16 %f124, %rs64;}

	// end inline asm
	fma.rn.f32 	%f132, %f31, %f124, %f131;
	mov.b32 	%r375, %f132;
	shfl.sync.bfly.b32	%r376|%p51, %r375, 8, 31, -1;
	mov.b32 	%f133, %r376;
	add.f32 	%f134, %f132, %f133;
	mov.b32 	%r377, %f134;
	shfl.sync.bfly.b32	%r378|%p52, %r377, 4, 31, -1;
	mov.b32 	%f135, %r378;
	add.f32 	%f136, %f134, %f135;
	mov.b32 	%r379, %f136;
	shfl.sync.bfly.b32	%r380|%p53, %r379, 2, 31, -1;
	mov.b32 	%f137, %r380;
	add.f32 	%f138, %f136, %f137;
	mov.b32 	%r381, %f138;
	shfl.sync.bfly.b32	%r382|%p54, %r381, 1, 31, -1;
	mov.b32 	%f139, %r382;
	add.f32 	%f13, %f138, %f139;
	add.s32 	%r68, %r369, %r15;
	setp.ge.s32 	%p55, %r369, %r17;
	setp.gt.s32 	%p56, %r68, 1023;
	shl.b32 	%r383, %r68, 2;
	add.s32 	%r385, %r280, %r383;
	add.s32 	%r69, %r385, 16384;
	or.pred  	%p57, %p55, %p56;
	@%p57 bra 	$L__BB1_30;
	st.shared.f32 	[%r69], %f13;
	st.shared.u32 	[%r69+4096], %r68;
$L__BB1_30:
	ld.shared.v4.u32 	{%r386, %r387, %r388, %r389}, [%r67+256];
	mov.b32 	{%rs69, %rs70}, %r386;
	// begin inline asm
	{  cvt.f32.f16 %f140, %rs69;}

	// end inline asm
	fma.rn.f32 	%f148, %f17, %f140, 0f00000000;
	// begin inline asm
	{  cvt.f32.f16 %f141, %rs70;}

	// end inline asm
	fma.rn.f32 	%f149, %f19, %f141, %f148;
	mov.b32 	{%rs71, %rs72}, %r387;
	// begin inline asm
	{  cvt.f32.f16 %f142, %rs71;}

	// end inline asm
	fma.rn.f32 	%f150, %f21, %f142, %f149;
	// begin inline asm
	{  cvt.f32.f16 %f143, %rs72;}

	// end inline asm
	fma.rn.f32 	%f151, %f23, %f143, %f150;
	mov.b32 	{%rs73, %rs74}, %r388;
	// begin inline asm
	{  cvt.f32.f16 %f144, %rs73;}

	// end inline asm
	fma.rn.f32 	%f152, %f25, %f144, %f151;
	// begin inline asm
	{  cvt.f32.f16 %f145, %rs74;}

	// end inline asm
	fma.rn.f32 	%f153, %f27, %f145, %f152;
	mov.b32 	{%rs75, %rs76}, %r389;
	// begin inline asm
	{  cvt.f32.f16 %f146, %rs75;}

	// end inline asm
	fma.rn.f32 	%f154, %f29, %f146, %f153;
	// begin inline asm
	{  cvt.f32.f16 %f147, %rs76;}

	// end inline asm
	fma.rn.f32 	%f155, %f31, %f147, %f154;
	mov.b32 	%r390, %f155;
	shfl.sync.bfly.b32	%r391|%p58, %r390, 8, 31, -1;
	mov.b32 	%f156, %r391;
	add.f32 	%f157, %f155, %f156;
	mov.b32 	%r392, %f157;
	shfl.sync.bfly.b32	%r393|%p59, %r392, 4, 31, -1;
	mov.b32 	%f158, %r393;
	add.f32 	%f159, %f157, %f158;
	mov.b32 	%r394, %f159;
	shfl.sync.bfly.b32	%r395|%p60, %r394, 2, 31, -1;
	mov.b32 	%f160, %r395;
	add.f32 	%f161, %f159, %f160;
	mov.b32 	%r396, %f161;
	shfl.sync.bfly.b32	%r397|%p61, %r396, 1, 31, -1;
	mov.b32 	%f162, %r397;
	add.f32 	%f14, %f161, %f162;
	add.s32 	%r398, %r369, 1;
	add.s32 	%r70, %r68, 1;
	setp.ge.s32 	%p62, %r398, %r17;
	setp.gt.s32 	%p63, %r70, 1023;
	or.pred  	%p64, %p62, %p63;
	@%p64 bra 	$L__BB1_32;
	st.shared.f32 	[%r69+4], %f14;
	st.shared.u32 	[%r69+4100], %r70;
$L__BB1_32:
	ld.shared.v4.u32 	{%r399, %r400, %r401, %r402}, [%r67+512];
	mov.b32 	{%rs77, %rs78}, %r399;
	// begin inline asm
	{  cvt.f32.f16 %f163, %rs77;}

	// end inline asm
	fma.rn.f32 	%f171, %f17, %f163, 0f00000000;
	// begin inline asm
	{  cvt.f32.f16 %f164, %rs78;}

	// end inline asm
	fma.rn.f32 	%f172, %f19, %f164, %f171;
	mov.b32 	{%rs79, %rs80}, %r400;
	// begin inline asm
	{  cvt.f32.f16 %f165, %rs79;}

	// end inline asm
	fma.rn.f32 	%f173, %f21, %f165, %f172;
	// begin inline asm
	{  cvt.f32.f16 %f166, %rs80;}

	// end inline asm
	fma.rn.f32 	%f174, %f23, %f166, %f173;
	mov.b32 	{%rs81, %rs82}, %r401;
	// begin inline asm
	{  cvt.f32.f16 %f167, %rs81;}

	// end inline asm
	fma.rn.f32 	%f175, %f25, %f167, %f174;
	// begin inline asm
	{  cvt.f32.f16 %f168, %rs82;}

	// end inline asm
	fma.rn.f32 	%f176, %f27, %f168, %f175;
	mov.b32 	{%rs83, %rs84}, %r402;
	// begin inline asm
	{  cvt.f32.f16 %f169, %rs83;}

	// end inline asm
	fma.rn.f32 	%f177, %f29, %f169, %f176;
	// begin inline asm
	{  cvt.f32.f16 %f170, %rs84;}

	// end inline asm
	fma.rn.f32 	%f178, %f31, %f170, %f177;
	mov.b32 	%r403, %f178;
	shfl.sync.bfly.b32	%r404|%p65, %r403, 8, 31, -1;
	mov.b32 	%f179, %r404;
	add.f32 	%f180, %f178, %f179;
	mov.b32 	%r405, %f180;
	shfl.sync.bfly.b32	%r406|%p66, %r405, 4, 31, -1;
	mov.b32 	%f181, %r406;
	add.f32 	%f182, %f180, %f181;
	mov.b32 	%r407, %f182;
	shfl.sync.bfly.b32	%r408|%p67, %r407, 2, 31, -1;
	mov.b32 	%f183, %r408;
	add.f32 	%f184, %f182, %f183;
	mov.b32 	%r409, %f184;
	shfl.sync.bfly.b32	%r410|%p68, %r409, 1, 31, -1;
	mov.b32 	%f185, %r410;
	add.f32 	%f15, %f184, %f185;
	add.s32 	%r411, %r369, 2;
	add.s32 	%r71, %r68, 2;
	setp.ge.s32 	%p69, %r411, %r17;
	setp.gt.s32 	%p70, %r71, 1023;
	or.pred  	%p71, %p69, %p70;
	@%p71 bra 	$L__BB1_34;
	st.shared.f32 	[%r69+8], %f15;
	st.shared.u32 	[%r69+4104], %r71;
$L__BB1_34:
	ld.shared.v4.u32 	{%r412, %r413, %r414, %r415}, [%r67+768];
	mov.b32 	{%rs85, %rs86}, %r412;
	// begin inline asm
	{  cvt.f32.f16 %f186, %rs85;}

	// end inline asm
	fma.rn.f32 	%f194, %f17, %f186, 0f00000000;
	// begin inline asm
	{  cvt.f32.f16 %f187, %rs86;}

	// end inline asm
	fma.rn.f32 	%f195, %f19, %f187, %f194;
	mov.b32 	{%rs87, %rs88}, %r413;
	// begin inline asm
	{  cvt.f32.f16 %f188, %rs87;}

	// end inline asm
	fma.rn.f32 	%f196, %f21, %f188, %f195;
	// begin inline asm
	{  cvt.f32.f16 %f189, %rs88;}

	// end inline asm
	fma.rn.f32 	%f197, %f23, %f189, %f196;
	mov.b32 	{%rs89, %rs90}, %r414;
	// begin inline asm
	{  cvt.f32.f16 %f190, %rs89;}

	// end inline asm
	fma.rn.f32 	%f198, %f25, %f190, %f197;
	// begin inline asm
	{  cvt.f32.f16 %f191, %rs90;}

	// end inline asm
	fma.rn.f32 	%f199, %f27, %f191, %f198;
	mov.b32 	{%rs91, %rs92}, %r415;
	// begin inline asm
	{  cvt.f32.f16 %f192, %rs91;}

	// end inline asm
	fma.rn.f32 	%f200, %f29, %f192, %f199;
	// begin inline asm
	{  cvt.f32.f16 %f193, %rs92;}

	// end inline asm
	fma.rn.f32 	%f201, %f31, %f193, %f200;
	mov.b32 	%r416, %f201;
	shfl.sync.bfly.b32	%r417|%p72, %r416, 8, 31, -1;
	mov.b32 	%f202, %r417;
	add.f32 	%f203, %f201, %f202;
	mov.b32 	%r418, %f203;
	shfl.sync.bfly.b32	%r419|%p73, %r418, 4, 31, -1;
	mov.b32 	%f204, %r419;
	add.f32 	%f205, %f203, %f204;
	mov.b32 	%r420, %f205;
	shfl.sync.bfly.b32	%r421|%p74, %r420, 2, 31, -1;
	mov.b32 	%f206, %r421;
	add.f32 	%f207, %f205, %f206;
	mov.b32 	%r422, %f207;
	shfl.sync.bfly.b32	%r423|%p75, %r422, 1, 31, -1;
	mov.b32 	%f208, %r423;
	add.f32 	%f16, %f207, %f208;
	add.s32 	%r424, %r369, 3;
	add.s32 	%r72, %r68, 3;
	setp.ge.s32 	%p76, %r424, %r17;
	setp.gt.s32 	%p77, %r72, 1023;
	or.pred  	%p78, %p76, %p77;
	@%p78 bra 	$L__BB1_36;
	st.shared.f32 	[%r69+12], %f16;
	st.shared.u32 	[%r69+4108], %r72;
$L__BB1_36:
	bar.sync 	0;
	barrier.cluster.arrive;
	barrier.cluster.wait;
	setp.eq.s32 	%p79, %r1, 0;
	@%p79 bra 	$L__BB1_54;
	setp.gt.u32 	%p80, %r5, 204;
	mov.u32 	%r743, shared_storage;
	cvt.u64.u32 	%rd31, %r743;
	cvta.shared.u64 	%rd32, %rd31;
	add.s64 	%rd33, %rd32, 16384;
	mapa.u64	%rd2, %rd33, 0;
	add.s64 	%rd34, %rd32, 20480;
	mapa.u64	%rd3, %rd34, 0;
	@%p80 bra 	$L__BB1_54;
	add.s32 	%r426, %r5, %r3;
	max.u32 	%r427, %r426, 205;
	sub.s32 	%r428, %r427, %r426;
	setp.lt.u32 	%p81, %r426, 205;
	selp.u32 	%r429, 1, 0, %p81;
	selp.s32 	%r430, -1, 0, %p81;
	add.s32 	%r431, %r428, %r430;
	div.u32 	%r432, %r431, %r3;
	add.s32 	%r73, %r432, %r429;
	and.b32  	%r433, %r73, 3;
	setp.eq.s32 	%p82, %r433, 3;
	mov.u32 	%r745, %r5;
	@%p82 bra 	$L__BB1_43;
	add.s32 	%r434, %r73, 1;
	and.b32  	%r435, %r434, 3;
	add.s32 	%r738, %r5, %r15;
	shl.b32 	%r436, %r738, 2;
	add.s32 	%r438, %r436, %r743;
	add.s32 	%r737, %r438, 20480;
	shl.b32 	%r76, %r3, 2;
	neg.s32 	%r736, %r435;
	add.s32 	%r439, %r4, %r435;
	mad.lo.s32 	%r745, %r3, %r439, %r2;
$L__BB1_40:
	.pragma "nounroll";
	setp.gt.s32 	%p83, %r738, 1023;
	@%p83 bra 	$L__BB1_42;
	mul.wide.s32 	%rd35, %r738, 4;
	ld.shared.f32 	%f209, [%r737+-4096];
	add.s64 	%rd36, %rd2, %rd35;
	st.f32 	[%rd36], %f209;
	ld.shared.u32 	%r440, [%r737];
	add.s64 	%rd37, %rd3, %rd35;
	st.u32 	[%rd37], %r440;
$L__BB1_42:
	add.s32 	%r738, %r738, %r3;
	add.s32 	%r737, %r737, %r76;
	add.s32 	%r736, %r736, 1;
	setp.ne.s32 	%p84, %r736, 0;
	@%p84 bra 	$L__BB1_40;
$L__BB1_43:
	setp.lt.u32 	%p85, %r73, 3;
	@%p85 bra 	$L__BB1_54;
	shl.b32 	%r86, %r3, 2;
	add.s32 	%r740, %r745, %r15;
	add.s32 	%r744, %r740, %r3;
	shl.b32 	%r88, %r744, 2;
	shl.b32 	%r89, %r3, 4;
	shl.b32 	%r442, %r3, 1;
	add.s32 	%r742, %r740, %r442;
	shl.b32 	%r443, %r3, 3;
	shl.b32 	%r444, %r745, 2;
	mad.lo.s32 	%r95, %r1, 820, %r444;
	add.s32 	%r92, %r95, %r443;
	mad.lo.s32 	%r741, %r3, 3, %r740;
	mad.lo.s32 	%r94, %r3, 12, %r95;
$L__BB1_45:
	setp.gt.s32 	%p86, %r740, 1023;
	@%p86 bra 	$L__BB1_47;
	mul.wide.s32 	%rd38, %r740, 4;
	add.s32 	%r445, %r743, %r95;
	ld.shared.f32 	%f210, [%r445+16384];
	add.s64 	%rd39, %rd2, %rd38;
	st.f32 	[%rd39], %f210;
	ld.shared.u32 	%r446, [%r445+20480];
	add.s64 	%rd40, %rd3, %rd38;
	st.u32 	[%rd40], %r446;
$L__BB1_47:
	setp.gt.s32 	%p87, %r744, 1023;
	@%p87 bra 	$L__BB1_49;
	mul.wide.s32 	%rd41, %r744, 4;
	add.s32 	%r447, %r743, %r88;
	ld.shared.f32 	%f211, [%r447+16384];
	add.s64 	%rd42, %rd2, %rd41;
	st.f32 	[%rd42], %f211;
	ld.shared.u32 	%r448, [%r447+20480];
	add.s64 	%rd43, %rd3, %rd41;
	st.u32 	[%rd43], %r448;
$L__BB1_49:
	setp.gt.s32 	%p88, %r742, 1023;
	@%p88 bra 	$L__BB1_51;
	mul.wide.s32 	%rd44, %r742, 4;
	add.s32 	%r449, %r743, %r92;
	ld.shared.f32 	%f212, [%r449+16384];
	add.s64 	%rd45, %rd2, %rd44;
	st.f32 	[%rd45], %f212;
	ld.shared.u32 	%r450, [%r449+20480];
	add.s64 	%rd46, %rd3, %rd44;
	st.u32 	[%rd46], %r450;
$L__BB1_51:
	setp.gt.s32 	%p89, %r741, 1023;
	@%p89 bra 	$L__BB1_53;
	mul.wide.s32 	%rd47, %r741, 4;
	add.s32 	%r451, %r743, %r94;
	ld.shared.f32 	%f213, [%r451+16384];
	add.s64 	%rd48, %rd2, %rd47;
	st.f32 	[%rd48], %f213;
	ld.shared.u32 	%r452, [%r451+20480];
	add.s64 	%rd49, %rd3, %rd47;
	st.u32 	[%rd49], %r452;
$L__BB1_53:
	add.s32 	%r745, %r745, %r86;
	add.s32 	%r744, %r744, %r86;
	add.s32 	%r743, %r743, %r89;
	add.s32 	%r742, %r742, %r86;
	add.s32 	%r741, %r741, %r86;
	add.s32 	%r740, %r740, %r86;
	setp.lt.u32 	%p90, %r745, 205;
	@%p90 bra 	$L__BB1_45;
$L__BB1_54:
	setp.ne.s32 	%p91, %r1, 0;
	barrier.cluster.arrive;
	barrier.cluster.wait;
	@%p91 bra 	$L__BB1_72;
	shl.b32 	%r458, %r7, 2;
	mov.u32 	%r459, shared_storage;
	add.s32 	%r460, %r459, %r458;
	add.s32 	%r108, %r460, 16384;
	ld.shared.v4.u32 	{%r461, %r462, %r463, %r464}, [%r460+16384];
	ld.shared.v4.u32 	{%r761, %r760, %r759, %r758}, [%r460+20480];
	ld.shared.v4.u32 	{%r465, %r466, %r467, %r468}, [%r460+16400];
	ld.shared.v4.u32 	{%r757, %r756, %r755, %r754}, [%r460+20496];
	setp.gt.s32 	%p92, %r461, -1;
	selp.b32 	%r469, -2147483648, -1, %p92;
	xor.b32  	%r753, %r469, %r461;
	setp.gt.s32 	%p93, %r462, -1;
	selp.b32 	%r470, -2147483648, -1, %p93;
	xor.b32  	%r752, %r470, %r462;
	setp.gt.s32 	%p94, %r463, -1;
	selp.b32 	%r471, -2147483648, -1, %p94;
	xor.b32  	%r751, %r471, %r463;
	setp.gt.s32 	%p95, %r464, -1;
	selp.b32 	%r472, -2147483648, -1, %p95;
	xor.b32  	%r750, %r472, %r464;
	setp.gt.s32 	%p96, %r465, -1;
	selp.b32 	%r473, -2147483648, -1, %p96;
	xor.b32  	%r749, %r473, %r465;
	setp.gt.s32 	%p97, %r466, -1;
	selp.b32 	%r474, -2147483648, -1, %p97;
	xor.b32  	%r748, %r474, %r466;
	setp.gt.s32 	%p98, %r467, -1;
	selp.b32 	%r475, -2147483648, -1, %p98;
	xor.b32  	%r747, %r475, %r467;
	setp.gt.s32 	%p99, %r468, -1;
	selp.b32 	%r476, -2147483648, -1, %p99;
	xor.b32  	%r746, %r476, %r468;
	shr.u32 	%r125, %r2, 5;
	shl.b32 	%r477, %r2, 3;
	shl.b32 	%r478, %r2, 2;
	mov.u32 	%r479, _ZZ24gemv_topk_cluster_kernelPK6__halfS1_PiE19center_sort_storage;
	add.s32 	%r126, %r479, %r478;
	mov.b32 	%r763, 0;
	mov.b32 	%r455, 4;
	// begin inline asm
	bmsk.clamp.b32 %r453, %r763, %r455;
	// end inline asm
	shl.b32 	%r480, %r2, 5;
	add.s32 	%r128, %r126, %r480;
	shr.u32 	%r481, %r477, 5;
	add.s32 	%r482, %r481, %r477;
	shl.b32 	%r483, %r482, 2;
	add.s32 	%r129, %r479, %r483;
$L__BB1_56:
	mov.b32 	%r536, 0;
	st.shared.u32 	[%r126], %r536;
	st.shared.u32 	[%r126+512], %r536;
	st.shared.u32 	[%r126+1024], %r536;
	st.shared.u32 	[%r126+1536], %r536;
	st.shared.u32 	[%r126+2048], %r536;
	st.shared.u32 	[%r126+2560], %r536;
	st.shared.u32 	[%r126+3072], %r536;
	st.shared.u32 	[%r126+3584], %r536;
	st.shared.u32 	[%r126+4096], %r536;
	setp.eq.s32 	%p100, %r753, 2147483647;
	selp.b32 	%r485, -2147483648, %r753, %p100;
	// begin inline asm
	shr.b32 %r484, %r485, %r763;
	// end inline asm
	and.b32  	%r539, %r453, %r484;
	shl.b32 	%r540, %r539, 9;
	not.b32 	%r541, %r540;
	and.b32  	%r542, %r541, 3584;
	add.s32 	%r543, %r126, %r542;
	shr.u32 	%r544, %r539, 2;
	and.b32  	%r545, %r544, 1073741822;
	sub.s32 	%r151, %r543, %r545;
	ld.shared.u16 	%rs9, [%r151+2];
	add.s16 	%rs93, %rs9, 1;
	st.shared.u16 	[%r151+2], %rs93;
	setp.eq.s32 	%p101, %r752, 2147483647;
	selp.b32 	%r488, -2147483648, %r752, %p101;
	// begin inline asm
	shr.b32 %r487, %r488, %r763;
	// end inline asm
	and.b32  	%r546, %r453, %r487;
	shl.b32 	%r547, %r546, 9;
	not.b32 	%r548, %r547;
	and.b32  	%r549, %r548, 3584;
	add.s32 	%r550, %r126, %r549;
	shr.u32 	%r551, %r546, 2;
	and.b32  	%r552, %r551, 1073741822;
	sub.s32 	%r152, %r550, %r552;
	ld.shared.u16 	%rs10, [%r152+2];
	add.s16 	%rs94, %rs10, 1;
	st.shared.u16 	[%r152+2], %rs94;
	setp.eq.s32 	%p102, %r751, 2147483647;
	selp.b32 	%r491, -2147483648, %r751, %p102;
	// begin inline asm
	shr.b32 %r490, %r491, %r763;
	// end inline asm
	and.b32  	%r553, %r453, %r490;
	shl.b32 	%r554, %r553, 9;
	not.b32 	%r555, %r554;
	and.b32  	%r556, %r555, 3584;
	add.s32 	%r557, %r126, %r556;
	shr.u32 	%r558, %r553, 2;
	and.b32  	%r559, %r558, 1073741822;
	sub.s32 	%r153, %r557, %r559;
	ld.shared.u16 	%rs11, [%r153+2];
	add.s16 	%rs95, %rs11, 1;
	st.shared.u16 	[%r153+2], %rs95;
	setp.eq.s32 	%p103, %r750, 2147483647;
	selp.b32 	%r494, -2147483648, %r750, %p103;
	// begin inline asm
	shr.b32 %r493, %r494, %r763;
	// end inline asm
	and.b32  	%r560, %r453, %r493;
	shl.b32 	%r561, %r560, 9;
	not.b32 	%r562, %r561;
	and.b32  	%r563, %r562, 3584;
	add.s32 	%r564, %r126, %r563;
	shr.u32 	%r565, %r560, 2;
	and.b32  	%r566, %r565, 1073741822;
	sub.s32 	%r154, %r564, %r566;
	ld.shared.u16 	%rs12, [%r154+2];
	add.s16 	%rs96, %rs12, 1;
	st.shared.u16 	[%r154+2], %rs96;
	setp.eq.s32 	%p104, %r749, 2147483647;
	selp.b32 	%r497, -2147483648, %r749, %p104;
	// begin inline asm
	shr.b32 %r496, %r497, %r763;
	// end inline asm
	and.b32  	%r567, %r453, %r496;
	shl.b32 	%r568, %r567, 9;
	not.b32 	%r569, %r568;
	and.b32  	%r570, %r569, 3584;
	add.s32 	%r571, %r126, %r570;
	shr.u32 	%r572, %r567, 2;
	and.b32  	%r573, %r572, 1073741822;
	sub.s32 	%r155, %r571, %r573;
	ld.shared.u16 	%rs13, [%r155+2];
	add.s16 	%rs97, %rs13, 1;
	st.shared.u16 	[%r155+2], %rs97;
	setp.eq.s32 	%p105, %r748, 2147483647;
	selp.b32 	%r500, -2147483648, %r748, %p105;
	// begin inline asm
	shr.b32 %r499, %r500, %r763;
	// end inline asm
	and.b32  	%r574, %r453, %r499;
	shl.b32 	%r575, %r574, 9;
	not.b32 	%r576, %r575;
	and.b32  	%r577, %r576, 3584;
	add.s32 	%r578, %r126, %r577;
	shr.u32 	%r579, %r574, 2;
	and.b32  	%r580, %r579, 1073741822;
	sub.s32 	%r156, %r578, %r580;
	ld.shared.u16 	%rs14, [%r156+2];
	add.s16 	%rs98, %rs14, 1;
	st.shared.u16 	[%r156+2], %rs98;
	setp.eq.s32 	%p106, %r747, 2147483647;
	selp.b32 	%r503, -2147483648, %r747, %p106;
	// begin inline asm
	shr.b32 %r502, %r503, %r763;
	// end inline asm
	and.b32  	%r581, %r453, %r502;
	shl.b32 	%r582, %r581, 9;
	not.b32 	%r583, %r582;
	and.b32  	%r584, %r583, 3584;
	add.s32 	%r585, %r126, %r584;
	shr.u32 	%r586, %r581, 2;
	and.b32  	%r587, %r586, 1073741822;
	sub.s32 	%r157, %r585, %r587;
	ld.shared.u16 	%rs15, [%r157+2];
	add.s16 	%rs99, %rs15, 1;
	st.shared.u16 	[%r157+2], %rs99;
	setp.eq.s32 	%p107, %r746, 2147483647;
	selp.b32 	%r506, -2147483648, %r746, %p107;
	// begin inline asm
	shr.b32 %r505, %r506, %r763;
	// end inline asm
	and.b32  	%r588, %r453, %r505;
	shl.b32 	%r589, %r588, 9;
	not.b32 	%r590, %r589;
	and.b32  	%r591, %r590, 3584;
	add.s32 	%r592, %r126, %r591;
	shr.u32 	%r593, %r588, 2;
	and.b32  	%r594, %r593, 1073741822;
	sub.s32 	%r158, %r592, %r594;
	ld.shared.u16 	%rs16, [%r158+2];
	add.s16 	%rs100, %rs16, 1;
	st.shared.u16 	[%r158+2], %rs100;
	bar.sync 	0;
	ld.shared.u32 	%r159, [%r128];
	ld.shared.u32 	%r595, [%r128+4];
	ld.shared.u32 	%r596, [%r128+8];
	ld.shared.u32 	%r597, [%r128+12];
	ld.shared.u32 	%r598, [%r128+16];
	ld.shared.u32 	%r599, [%r128+20];
	ld.shared.u32 	%r600, [%r128+24];
	ld.shared.u32 	%r601, [%r128+28];
	ld.shared.u32 	%r602, [%r128+32];
	add.s32 	%r160, %r595, %r159;
	add.s32 	%r161, %r596, %r160;
	add.s32 	%r162, %r597, %r161;
	add.s32 	%r163, %r598, %r162;
	add.s32 	%r164, %r599, %r163;
	add.s32 	%r165, %r600, %r164;
	add.s32 	%r166, %r601, %r165;
	add.s32 	%r513, %r602, %r166;
	// begin inline asm
	mov.u32 %r508, %laneid;
	// end inline asm
	mov.b32 	%r511, 1;
	mov.b32 	%r538, -1;
	// begin inline asm
	{  .reg .u32 r0;  .reg .pred p;  shfl.sync.up.b32 r0|p, %r513, %r511, %r536, %r538;  @p add.u32 r0, r0, %r513;  mov.u32 %r509, r0;}
	// end inline asm
	mov.b32 	%r517, 2;
	// begin inline asm
	{  .reg .u32 r0;  .reg .pred p;  shfl.sync.up.b32 r0|p, %r509, %r517, %r536, %r538;  @p add.u32 r0, r0, %r509;  mov.u32 %r515, r0;}
	// end inline asm
	mov.b32 	%r523, 4;
	// begin inline asm
	{  .reg .u32 r0;  .reg .pred p;  shfl.sync.up.b32 r0|p, %r515, %r523, %r536, %r538;  @p add.u32 r0, r0, %r515;  mov.u32 %r521, r0;}
	// end inline asm
	mov.b32 	%r529, 8;
	// begin inline asm
	{  .reg .u32 r0;  .reg .pred p;  shfl.sync.up.b32 r0|p, %r521, %r529, %r536, %r538;  @p add.u32 r0, r0, %r521;  mov.u32 %r527, r0;}
	// end inline asm
	mov.b32 	%r535, 16;
	// begin inline asm
	{  .reg .u32 r0;  .reg .pred p;  shfl.sync.up.b32 r0|p, %r527, %r535, %r536, %r538;  @p add.u32 r0, r0, %r527;  mov.u32 %r533, r0;}
	// end inline asm
	setp.ne.s32 	%p108, %r508, 31;
	@%p108 bra 	$L__BB1_58;
	shl.b32 	%r603, %r125, 2;
	mov.u32 	%r604, _ZZ24gemv_topk_cluster_kernelPK6__halfS1_PiE19center_sort_storage;
	add.s32 	%r605, %r604, %r603;
	st.shared.u32 	[%r605+4608], %r533;
$L__BB1_58:
	sub.s32 	%r606, %r533, %r513;
	setp.gt.u32 	%p109, %r2, 31;
	setp.eq.s32 	%p110, %r125, 3;
	setp.eq.s32 	%p111, %r125, 2;
	setp.eq.s32 	%p112, %r125, 1;
	bar.sync 	0;
	ld.shared.v4.u32 	{%r607, %r608, %r609, %r610}, [_ZZ24gemv_topk_cluster_kernelPK6__halfS1_PiE19center_sort_storage+4608];
	selp.b32 	%r611, %r607, %r762, %p112;
	add.s32 	%r612, %r608, %r607;
	selp.b32 	%r613, %r612, %r611, %p111;
	add.s32 	%r614, %r612, %r609;
	selp.b32 	%r762, %r614, %r613, %p110;
	add.s32 	%r171, %r614, %r610;
	setp.ne.s32 	%p113, %r508, 0;
	selp.b32 	%r615, %r606, 0, %p113;
	add.s32 	%r616, %r762, %r615;
	or.pred  	%p114, %p109, %p113;
	selp.b32 	%r764, %r616, %r606, %p109;
	@%p114 bra 	$L__BB1_60;
	shl.b32 	%r764, %r171, 16;
	st.shared.u32 	[_ZZ24gemv_topk_cluster_kernelPK6__halfS1_PiE19center_sort_storage+4628], %r764;
$L__BB1_60:
	setp.eq.s32 	%p115, %r2, 0;
	bar.sync 	0;
	mov.u32 	%r617, _ZZ24gemv_topk_cluster_kernelPK6__halfS1_PiE19center_sort_storage;
	ld.shared.u32 	%r618, [_ZZ24gemv_topk_cluster_kernelPK6__halfS1_PiE19center_sort_storage+4628];
	selp.b32 	%r619, 0, %r618, %p115;
	add.s32 	%r620, %r764, %r619;
	add.s32 	%r621, %r159, %r620;
	add.s32 	%r622, %r160, %r620;
	add.s32 	%r623, %r161, %r620;
	add.s32 	%r624, %r162, %r620;
	add.s32 	%r625, %r163, %r620;
	add.s32 	%r626, %r164, %r620;
	add.s32 	%r627, %r165, %r620;
	add.s32 	%r628, %r166, %r620;
	st.shared.u32 	[%r128], %r620;
	st.shared.u32 	[%r128+4], %r621;
	st.shared.u32 	[%r128+8], %r622;
	st.shared.u32 	[%r128+12], %r623;
	st.shared.u32 	[%r128+16], %r624;
	st.shared.u32 	[%r128+20], %r625;
	st.shared.u32 	[%r128+24], %r626;
	st.shared.u32 	[%r128+28], %r627;
	st.shared.u32 	[%r128+32], %r628;
	bar.sync 	0;
	cvt.u32.u16 	%r629, %rs9;
	ld.shared.u16 	%r630, [%r151+2];
	add.s32 	%r631, %r630, %r629;
	cvt.u32.u16 	%r632, %rs10;
	ld.shared.u16 	%r633, [%r152+2];
	add.s32 	%r634, %r633, %r632;
	cvt.u32.u16 	%r635, %rs11;
	ld.shared.u16 	%r636, [%r153+2];
	add.s32 	%r637, %r636, %r635;
	cvt.u32.u16 	%r638, %rs12;
	ld.shared.u16 	%r639, [%r154+2];
	add.s32 	%r640, %r639, %r638;
	cvt.u32.u16 	%r641, %rs13;
	ld.shared.u16 	%r642, [%r155+2];
	add.s32 	%r643, %r642, %r641;
	cvt.u32.u16 	%r644, %rs14;
	ld.shared.u16 	%r645, [%r156+2];
	add.s32 	%r646, %r645, %r644;
	cvt.u32.u16 	%r647, %rs15;
	ld.shared.u16 	%r648, [%r157+2];
	add.s32 	%r649, %r648, %r647;
	cvt.u32.u16 	%r650, %rs16;
	ld.shared.u16 	%r651, [%r158+2];
	add.s32 	%r652, %r651, %r650;
	bar.sync 	0;
	shr.u32 	%r653, %r631, 5;
	add.s32 	%r654, %r653, %r631;
	shl.b32 	%r655, %r654, 2;
	add.s32 	%r656, %r617, %r655;
	st.shared.u32 	[%r656], %r753;
	shr.u32 	%r657, %r634, 5;
	add.s32 	%r658, %r657, %r634;
	shl.b32 	%r659, %r658, 2;
	add.s32 	%r660, %r617, %r659;
	st.shared.u32 	[%r660], %r752;
	shr.u32 	%r661, %r637, 5;
	add.s32 	%r662, %r661, %r637;
	shl.b32 	%r663, %r662, 2;
	add.s32 	%r664, %r617, %r663;
	st.shared.u32 	[%r664], %r751;
	shr.u32 	%r665, %r640, 5;
	add.s32 	%r666, %r665, %r640;
	shl.b32 	%r667, %r666, 2;
	add.s32 	%r668, %r617, %r667;
	st.shared.u32 	[%r668], %r750;
	shr.u32 	%r669, %r643, 5;
	add.s32 	%r670, %r669, %r643;
	shl.b32 	%r671, %r670, 2;
	add.s32 	%r672, %r617, %r671;
	st.shared.u32 	[%r672], %r749;
	shr.u32 	%r673, %r646, 5;
	add.s32 	%r674, %r673, %r646;
	shl.b32 	%r675, %r674, 2;
	add.s32 	%r676, %r617, %r675;
	st.shared.u32 	[%r676], %r748;
	shr.u32 	%r677, %r649, 5;
	add.s32 	%r678, %r677, %r649;
	shl.b32 	%r679, %r678, 2;
	add.s32 	%r680, %r617, %r679;
	st.shared.u32 	[%r680], %r747;
	shr.u32 	%r681, %r652, 5;
	add.s32 	%r682, %r681, %r652;
	shl.b32 	%r683, %r682, 2;
	add.s32 	%r684, %r617, %r683;
	st.shared.u32 	[%r684], %r746;
	bar.sync 	0;
	shr.u32 	%r685, %r2, 2;
	shl.b32 	%r686, %r2, 3;
	add.s32 	%r687, %r685, %r686;
	shl.b32 	%r688, %r687, 2;
	add.s32 	%r689, %r617, %r688;
	ld.shared.u32 	%r753, [%r689];
	ld.shared.u32 	%r752, [%r129+4];
	ld.shared.u32 	%r751, [%r129+8];
	shr.u32 	%r690, %r686, 5;
	add.s32 	%r691, %r690, %r686;
	shl.b32 	%r692, %r691, 2;
	add.s32 	%r693, %r617, %r692;
	ld.shared.u32 	%r750, [%r693+12];
	ld.shared.u32 	%r749, [%r129+16];
	ld.shared.u32 	%r748, [%r693+20];
	ld.shared.u32 	%r747, [%r693+24];
	ld.shared.u32 	%r746, [%r129+28];
	bar.sync 	0;
	st.shared.u32 	[%r656], %r761;
	st.shared.u32 	[%r660], %r760;
	st.shared.u32 	[%r664], %r759;
	st.shared.u32 	[%r668], %r758;
	st.shared.u32 	[%r672], %r757;
	st.shared.u32 	[%r676], %r756;
	st.shared.u32 	[%r680], %r755;
	st.shared.u32 	[%r684], %r754;
	bar.sync 	0;
	ld.shared.u32 	%r761, [%r689];
	ld.shared.u32 	%r760, [%r129+4];
	ld.shared.u32 	%r759, [%r129+8];
	ld.shared.u32 	%r758, [%r693+12];
	ld.shared.u32 	%r757, [%r129+16];
	ld.shared.u32 	%r756, [%r693+20];
	ld.shared.u32 	%r755, [%r693+24];
	ld.shared.u32 	%r754, [%r129+28];
	setp.gt.u32 	%p116, %r763, 27;
	@%p116 bra 	$L__BB1_62;
	add.s32 	%r763, %r763, 4;
	bar.sync 	0;
	bra.uni 	$L__BB1_56;
$L__BB1_62:
	setp.gt.s32 	%p117, %r753, -1;
	selp.b32 	%r695, -1, -2147483648, %p117;
	xor.b32  	%r696, %r695, %r753;
	setp.gt.s32 	%p118, %r752, -1;
	selp.b32 	%r697, -1, -2147483648, %p118;
	xor.b32  	%r698, %r697, %r752;
	setp.gt.s32 	%p119, %r751, -1;
	selp.b32 	%r699, -1, -2147483648, %p119;
	xor.b32  	%r700, %r699, %r751;
	setp.gt.s32 	%p120, %r750, -1;
	selp.b32 	%r701, -1, -2147483648, %p120;
	xor.b32  	%r702, %r701, %r750;
	setp.gt.s32 	%p121, %r749, -1;
	selp.b32 	%r703, -1, -2147483648, %p121;
	xor.b32  	%r704, %r703, %r749;
	setp.gt.s32 	%p122, %r748, -1;
	selp.b32 	%r705, -1, -2147483648, %p122;
	xor.b32  	%r706, %r705, %r748;
	setp.gt.s32 	%p123, %r747, -1;
	selp.b32 	%r707, -1, -2147483648, %p123;
	xor.b32  	%r708, %r707, %r747;
	setp.gt.s32 	%p124, %r746, -1;
	selp.b32 	%r709, -1, -2147483648, %p124;
	xor.b32  	%r710, %r709, %r746;
	bar.sync 	0;
	st.shared.v4.u32 	[%r108], {%r696, %r698, %r700, %r702};
	st.shared.v4.u32 	[%r108+4096], {%r761, %r760, %r759, %r758};
	st.shared.v4.u32 	[%r108+16], {%r704, %r706, %r708, %r710};
	st.shared.v4.u32 	[%r108+4112], {%r757, %r756, %r755, %r754};
	bar.sync 	0;
	shl.b32 	%r192, %r6, 13;
	add.s32 	%r193, %r5, %r3;
	max.u32 	%r711, %r193, 128;
	sub.s32 	%r712, %r711, %r193;
	setp.lt.u32 	%p125, %r193, 128;
	selp.u32 	%r713, 1, 0, %p125;
	selp.s32 	%r714, -1, 0, %p125;
	add.s32 	%r715, %r712, %r714;
	div.u32 	%r716, %r715, %r3;
	add.s32 	%r194, %r716, %r713;
	and.b32  	%r195, %r194, 3;
	add.s32 	%r196, %r193, %r3;
	add.s32 	%r197, %r196, %r3;
	shl.b32 	%r198, %r3, 2;
	mul.wide.u32 	%rd50, %r3, 4;
	add.s64 	%rd4, %rd1, %rd50;
	mul.wide.u32 	%rd51, %r3, 8;
	add.s64 	%rd5, %rd1, %rd51;
	mul.wide.u32 	%rd52, %r3, 12;
	add.s64 	%rd6, %rd1, %rd52;
	shl.b32 	%r199, %r3, 1;
	mul.lo.s32 	%r200, %r3, 3;
	mov.b32 	%r765, 0;
	cvt.u64.u32 	%rd54, %r198;
$L__BB1_63:
	setp.gt.u32 	%p126, %r5, 127;
	@%p126 bra 	$L__BB1_71;
	setp.eq.s32 	%p127, %r195, 3;
	shl.b32 	%r717, %r765, 2;
	mov.u32 	%r718, shared_storage;
	add.s32 	%r719, %r718, %r717;
	ld.shared.u32 	%r720, [%r719+20480];
	shl.b32 	%r202, %r720, 7;
	shl.b32 	%r203, %r765, 7;
	mov.u32 	%r766, %r5;
	@%p127 bra 	$L__BB1_68;
	setp.eq.s32 	%p128, %r195, 0;
	add.s32 	%r204, %r202, %r5;
	add.s32 	%r721, %r203, %r192;
	add.s32 	%r722, %r721, %r5;
	mul.wide.s32 	%rd53, %r722, 4;
	add.s64 	%rd7, %rd1, %rd53;
	st.global.u32 	[%rd7], %r204;
	mov.u32 	%r766, %r193;
	@%p128 bra 	$L__BB1_68;
	setp.eq.s32 	%p129, %r195, 1;
	add.s32 	%r205, %r204, %r3;
	add.s64 	%rd8, %rd7, %rd54;
	st.global.u32 	[%rd8], %r205;
	mov.u32 	%r766, %r196;
	@%p129 bra 	$L__BB1_68;
	add.s32 	%r723, %r205, %r3;
	add.s64 	%rd56, %rd8, %rd54;
	st.global.u32 	[%rd56], %r723;
	mov.u32 	%r766, %r197;
$L__BB1_68:
	setp.lt.u32 	%p130, %r194, 3;
	@%p130 bra 	$L__BB1_71;
	add.s32 	%r724, %r192, %r766;
	add.s32 	%r771, %r724, %r203;
	add.s32 	%r767, %r766, %r202;
	add.s32 	%r770, %r767, %r3;
	add.s32 	%r769, %r767, %r199;
	add.s32 	%r768, %r767, %r200;
$L__BB1_70:
	mul.wide.s32 	%rd57, %r771, 4;
	add.s64 	%rd58, %rd4, %rd57;
	add.s64 	%rd59, %rd5, %rd57;
	add.s64 	%rd60, %rd6, %rd57;
	add.s64 	%rd61, %rd1, %rd57;
	st.global.u32 	[%rd61], %r767;
	st.global.u32 	[%rd58], %r770;
	st.global.u32 	[%rd59], %r769;
	st.global.u32 	[%rd60], %r768;
	add.s32 	%r766, %r766, %r198;
	add.s32 	%r771, %r771, %r198;
	add.s32 	%r770, %r770, %r198;
	add.s32 	%r769, %r769, %r198;
	add.s32 	%r768, %r768, %r198;
	add.s32 	%r767, %r767, %r198;
	setp.lt.u32 	%p131, %r766, 128;
	@%p131 bra 	$L__BB1_70;
$L__BB1_71:
	add.s32 	%r765, %r765, 1;
	setp.ne.s32 	%p132, %r765, 64;
	@%p132 bra 	$L__BB1_63;
$L__BB1_72:
	ret;

}


// ===== COMPILED SASS (sm_100) =====

	.target	sm_100

	.elftype	@"ET_EXEC"


//--------------------- .note.nv.tkinfo           --------------------------
	.section	.note.nv.tkinfo,"",@"SHT_NOTE"
	.sectionflags	@"SHF_NOTE_NV_TKINFO"
	.tkinfo
        /*0018*/ 	.word	0x00000002
        /*0030*/ 	.string	""
        /*0030*/ 	.string	"ptxas"
        /*0030*/ 	.string	"Cuda compilation tools, release 13.0, V13.0.88"
        /*0030*/ 	.string	"Build cuda_13.0.r13.0/compiler.36424714_0"
        /*0030*/ 	.string	"-arch sm_100 -m 64 "



//--------------------- .note.nv.cuinfo           --------------------------
	.section	.note.nv.cuinfo,"",@"SHT_NOTE"
	.sectionflags	@"SHF_NOTE_NV_CUINFO"
        /*0018*/ 	.short	0x0002
        /*001a*/ 	.short	0x0064
        /*001c*/ 	.short	0x0082
	.zero		2


//--------------------- .nv.info                  --------------------------
	.section	.nv.info,"",@"SHT_CUDA_INFO"
	.align	4


	//----- nvinfo : EIATTR_REGCOUNT
	.align		4
        /*0000*/ 	.byte	0x04, 0x2f
        /*0002*/ 	.short	(.L_29 - .L_28)
	.align		4
.L_28:
        /*0004*/ 	.word	index@(_Z16gemv_topk_kernelPK6__halfS1_Pi)
        /*0008*/ 	.word	0x00000040


	//----- nvinfo : EIATTR_FRAME_SIZE
	.align		4
.L_29:
        /*000c*/ 	.byte	0x04, 0x11
        /*000e*/ 	.short	(.L_31 - .L_30)
	.align		4
.L_30:
        /*0010*/ 	.word	index@(_Z16gemv_topk_kernelPK6__halfS1_Pi)
        /*0014*/ 	.word	0x00000000


	//----- nvinfo : EIATTR_REGCOUNT
	.align		4
.L_31:
        /*0018*/ 	.byte	0x04, 0x2f
        /*001a*/ 	.short	(.L_33 - .L_32)
	.align		4
.L_32:
        /*001c*/ 	.word	index@(_Z24gemv_topk_cluster_kernelPK6__halfS1_Pi)
        /*0020*/ 	.word	0x0000003e


	//----- nvinfo : EIATTR_FRAME_SIZE
	.align		4
.L_33:
        /*0024*/ 	.byte	0x04, 0x11
        /*0026*/ 	.short	(.L_35 - .L_34)
	.align		4
.L_34:
        /*0028*/ 	.word	index@(_Z24gemv_topk_cluster_kernelPK6__halfS1_Pi)
        /*002c*/ 	.word	0x00000000


	//----- nvinfo : EIATTR_MIN_STACK_SIZE
	.align		4
.L_35:
        /*0030*/ 	.byte	0x04, 0x12
        /*0032*/ 	.short	(.L_37 - .L_36)
	.align		4
.L_36:
        /*0034*/ 	.word	index@(_Z24gemv_topk_cluster_kernelPK6__halfS1_Pi)
        /*0038*/ 	.word	0x00000000


	//----- nvinfo : EIATTR_MIN_STACK_SIZE
	.align		4
.L_37:
        /*003c*/ 	.byte	0x04, 0x12
        /*003e*/ 	.short	(.L_39 - .L_38)
	.align		4
.L_38:
        /*0040*/ 	.word	index@(_Z16gemv_topk_kernelPK6__halfS1_Pi)
        /*0044*/ 	.word	0x00000000
.L_39:


//--------------------- .nv.compat                --------------------------
	.section	.nv.compat,"",@"SHT_CUDA_COMPAT_INFO"
	.align	4
        /*0000*/ 	.byte	0x02, 0x09, 0x00, 0x00, 0x02, 0x02, 0x01, 0x00, 0x02, 0x05, 0x05, 0x00, 0x03, 0x07, 0x01, 0x01
        /*0010*/ 	.byte	0x02, 0x03, 0x00, 0x00, 0x02, 0x06, 0x01, 0x00, 0x04, 0x0b, 0x08, 0x00, 0x09, 0x00, 0x00, 0x00
        /*0020*/ 	.byte	0x00, 0x00, 0x00, 0x00


//--------------------- .nv.info._Z24gemv_topk_cluster_kernelPK6__halfS1_Pi --------------------------
	.section	.nv.info._Z24gemv_topk_cluster_kernelPK6__halfS1_Pi,"",@"SHT_CUDA_INFO"
	.sectionflags	@""
	.align	4


	//----- nvinfo : EIATTR_CUDA_API_VERSION
	.align		4
        /*0000*/ 	.byte	0x04, 0x37
        /*0002*/ 	.short	(.L_41 - .L_40)
.L_40:
        /*0004*/ 	.word	0x00000082


	//----- nvinfo : EIATTR_KPARAM_INFO
	.align		4
.L_41:
        /*0008*/ 	.byte	0x04, 0x17
        /*000a*/ 	.short	(.L_43 - .L_42)
.L_42:
        /*000c*/ 	.word	0x00000000
        /*0010*/ 	.short	0x0002
        /*0012*/ 	.short	0x0010
        /*0014*/ 	.byte	0x00, 0xf5, 0x21, 0x00


	//----- nvinfo : EIATTR_KPARAM_INFO
	.align		4
.L_43:
        /*0018*/ 	.byte	0x04, 0x17
        /*001a*/ 	.short	(.L_45 - .L_44)
.L_44:
        /*001c*/ 	.word	0x00000000
        /*0020*/ 	.short	0x0001
        /*0022*/ 	.short	0x0008
        /*0024*/ 	.byte	0x00, 0xf5, 0x21, 0x00


	//----- nvinfo : EIATTR_KPARAM_INFO
	.align		4
.L_45:
        /*0028*/ 	.byte	0x04, 0x17
        /*002a*/ 	.short	(.L_47 - .L_46)
.L_46:
        /*002c*/ 	.word	0x00000000
        /*0030*/ 	.short	0x0000
        /*0032*/ 	.short	0x0000
        /*0034*/ 	.byte	0x00, 0xf5, 0x21, 0x00


	//----- nvinfo : EIATTR_EXPLICIT_CLUSTER
	.align		4
.L_47:
        /*0038*/ 	.byte	0x01, 0x3e
	.zero		2


	//----- nvinfo : EIATTR_CTA_PER_CLUSTER
	.align		4
        /*003c*/ 	.byte	0x04, 0x3d
        /*003e*/ 	.short	(.L_49 - .L_48)
.L_48:
        /*0040*/ 	.word	0x00000005
        /*0044*/ 	.word	0x00000001
        /*0048*/ 	.word	0x00000001


	//----- nvinfo : EIATTR_SPARSE_MMA_MASK
	.align		4
.L_49:
        /*004c*/ 	.byte	0x03, 0x50
        /*004e*/ 	.short	0x0000


	//----- nvinfo : EIATTR_MAXREG_COUNT
	.align		4
        /*0050*/ 	.byte	0x03, 0x1b
        /*0052*/ 	.short	0x00ff


	//----- nvinfo : EIATTR_NUM_BARRIERS
	.align		4
        /*0054*/ 	.byte	0x02, 0x4c
        /*0056*/ 	.byte	0x01
	.zero		1


	//----- nvinfo : EIATTR_MERCURY_ISA_VERSION
	.align		4
        /*0058*/ 	.byte	0x03, 0x5f
        /*005a*/ 	.short	0x0101


	//----- nvinfo : EIATTR_COOP_GROUP_MASK_REGIDS
	.align		4
        /*005c*/ 	.byte	0x04, 0x29
        /*005e*/ 	.short	(.L_51 - .L_50)


	//   ....[0]....
.L_50:
        /*0060*/ 	.word	0xffffffff


	//   ....[1]....
        /*0064*/ 	.word	0xffffffff


	//   ....[2]....
        /*0068*/ 	.word	0xffffffff


	//   ....[3]....
        /*006c*/ 	.word	0xffffffff


	//   ....[4]....
        /*0070*/ 	.word	0xffffffff


	//   ....[5]....
        /*0074*/ 	.word	0xffffffff


	//   ....[6]....
        /*0078*/ 	.word	0xffffffff


	//   ....[7]....
        /*007c*/ 	.word	0xffffffff


	//   ....[8]....
        /*0080*/ 	.word	0xffffffff


	//   ....[9]....
        /*0084*/ 	.word	0xffffffff


	//   ....[10]....
        /*0088*/ 	.word	0xffffffff


	//   ....[11]....
        /*008c*/ 	.word	0xffffffff


	//   ....[12]....
        /*0090*/ 	.word	0xffffffff


	//   ....[13]....
        /*0094*/ 	.word	0xffffffff


	//   ....[14]....
        /*0098*/ 	.word	0xffffffff


	//   ....[15]....
        /*009c*/ 	.word	0xffffffff


	//   ....[16]....
        /*00a0*/ 	.word	0xffffffff


	//   ....[17]....
        /*00a4*/ 	.word	0xffffffff


	//   ....[18]....
        /*00a8*/ 	.word	0xffffffff


	//   ....[19]....
        /*00ac*/ 	.word	0xffffffff


	//   ....[20]....
        /*00b0*/ 	.word	0xffffffff


	//   ....[21]....
        /*00b4*/ 	.word	0xffffffff


	//   ....[22]....
        /*00b8*/ 	.word	0xffffffff


	//   ....[23]....
        /*00bc*/ 	.word	0xffffffff


	//   ....[24]....
        /*00c0*/ 	.word	0xffffffff


	//   ....[25]....
        /*00c4*/ 	.word	0xffffffff


	//   ....[26]....
        /*00c8*/ 	.word	0xffffffff


	//   ....[27]....
        /*00cc*/ 	.word	0xffffffff


	//   ....[28]....
        /*00d0*/ 	.word	0xffffffff


	//   ....[29]....
        /*00d4*/ 	.word	0xffffffff


	//   ....[30]....
        /*00d8*/ 	.word	0xffffffff


	//   ....[31]....
        /*00dc*/ 	.word	0xffffffff


	//   ....[32]....
        /*00e0*/ 	.word	0xffffffff


	//   ....[33]....
        /*00e4*/ 	.word	0xffffffff


	//   ....[34]....
        /*00e8*/ 	.word	0xffffffff


	//   ....[35]....
        /*00ec*/ 	.word	0xffffffff


	//   ....[36]....
        /*00f0*/ 	.word	0xffffffff


	//----- nvinfo : EIATTR_COOP_GROUP_INSTR_OFFSETS
	.align		4
.L_51:
        /*00f4*/ 	.byte	0x04, 0x28
        /*00f6*/ 	.short	(.L_53 - .L_52)


	//   ....[0]....
.L_52:
        /*00f8*/ 	.word	0x00001010


	//   ....[1]....
        /*00fc*/ 	.word	0x00001030


	//   ....[2]....
        /*0100*/ 	.word	0x00001060


	//   ....[3]....
        /*0104*/ 	.word	0x00001090


	//   ....[4]....
        /*0108*/ 	.word	0x00001260


	//   ....[5]....
        /*010c*/ 	.word	0x000012a0


	//   ....[6]....
        /*0110*/ 	.word	0x000012c0


	//   ....[7]....
        /*0114*/ 	.word	0x000012e0


	//   ....[8]....
        /*0118*/ 	.word	0x00001460


	//   ....[9]....
        /*011c*/ 	.word	0x00001480


	//   ....[10]....
        /*0120*/ 	.word	0x000014a0


	//   ....[11]....
        /*0124*/ 	.word	0x000014c0


	//   ....[12]....
        /*0128*/ 	.word	0x00001620


	//   ....[13]....
        /*012c*/ 	.word	0x00001660


	//   ....[14]....
        /*0130*/ 	.word	0x00001680


	//   ....[15]....
        /*0134*/ 	.word	0x000016a0


	//   ....[16]....
        /*0138*/ 	.word	0x000018d0


	//   ....[17]....
        /*013c*/ 	.word	0x00001910


	//   ....[18]....
        /*0140*/ 	.word	0x00001930


	//   ....[19]....
        /*0144*/ 	.word	0x00001950


	//   ....[20]....
        /*0148*/ 	.word	0x00001ad0


	//   ....[21]....
        /*014c*/ 	.word	0x00001b20


	//   ....[22]....
        /*0150*/ 	.word	0x00001b40


	//   ....[23]....
        /*0154*/ 	.word	0x00001b60


	//   ....[24]....
        /*0158*/ 	.word	0x00001cd0


	//   ....[25]....
        /*015c*/ 	.word	0x00001d00


	//   ....[26]....
        /*0160*/ 	.word	0x00001d20


	//   ....[27]....
        /*0164*/ 	.word	0x00001d40


	//   ....[28]....
        /*0168*/ 	.word	0x00001ec0


	//   ....[29]....
        /*016c*/ 	.word	0x00001ee0


	//   ....[30]....
        /*0170*/ 	.word	0x00001f00


	//   ....[31]....
        /*0174*/ 	.word	0x00001f20


	//   ....[32]....
        /*0178*/ 	.word	0x00003380


	//   ....[33]....
        /*017c*/ 	.word	0x000033a0


	//   ....[34]....
        /*0180*/ 	.word	0x000033c0


	//   ....[35]....
        /*0184*/ 	.word	0x000033e0


	//   ....[36]....
        /*0188*/ 	.word	0x00003400


	//----- nvinfo : EIATTR_VRC_CTA_INIT_COUNT
	.align		4
.L_53:
        /*018c*/ 	.byte	0x02, 0x4a
	.zero		1
	.zero		1


	//----- nvinfo : EIATTR_EXIT_INSTR_OFFSETS
	.align		4
        /*0190*/ 	.byte	0x04, 0x1c
        /*0192*/ 	.short	(.L_55 - .L_54)


	//   ....[0]....
.L_54:
        /*0194*/ 	.word	0x00002880


	//   ....[1]....
        /*0198*/ 	.word	0x000043f0


	//----- nvinfo : EIATTR_CRS_STACK_SIZE
	.align		4
.L_55:
        /*019c*/ 	.byte	0x04, 0x1e
        /*019e*/ 	.short	(.L_57 - .L_56)
.L_56:
        /*01a0*/ 	.word	0x00000000


	//----- nvinfo : EIATTR_CBANK_PARAM_SIZE
	.align		4
.L_57:
        /*01a4*/ 	.byte	0x03, 0x19
        /*01a6*/ 	.short	0x0018


	//----- nvinfo : EIATTR_PARAM_CBANK
	.align		4
        /*01a8*/ 	.byte	0x04, 0x0a
        /*01aa*/ 	.short	(.L_59 - .L_58)
	.align		4
.L_58:
        /*01ac*/ 	.word	index@(.nv.constant0._Z24gemv_topk_cluster_kernelPK6__halfS1_Pi)
        /*01b0*/ 	.short	0x0380
        /*01b2*/ 	.short	0x0018


	//----- nvinfo : EIATTR_SW_WAR
	.align		4
.L_59:
        /*01b4*/ 	.byte	0x04, 0x36
        /*01b6*/ 	.short	(.L_61 - .L_60)
.L_60:
        /*01b8*/ 	.word	0x00000008
.L_61:


//--------------------- .nv.info._Z16gemv_topk_kernelPK6__halfS1_Pi --------------------------
	.section	.nv.info._Z16gemv_topk_kernelPK6__halfS1_Pi,"",@"SHT_CUDA_INFO"
	.sectionflags	@""
	.align	4


	//----- nvinfo : EIATTR_CUDA_API_VERSION
	.align		4
        /*0000*/ 	.byte	0x04, 0x37
        /*0002*/ 	.short	(.L_63 - .L_62)
.L_62:
        /*0004*/ 	.word	0x00000082


	//----- nvinfo : EIATTR_KPARAM_INFO
	.align		4
.L_63:
        /*0008*/ 	.byte	0x04, 0x17
        /*000a*/ 	.short	(.L_65 - .L_64)
.L_64:
        /*000c*/ 	.word	0x00000000
        /*0010*/ 	.short	0x0002
        /*0012*/ 	.short	0x0010
        /*0014*/ 	.byte	0x00, 0xf5, 0x21, 0x00


	//----- nvinfo : EIATTR_KPARAM_INFO
	.align		4
.L_65:
        /*0018*/ 	.byte	0x04, 0x17
        /*001a*/ 	.short	(.L_67 - .L_66)
.L_66:
        /*001c*/ 	.word	0x00000000
        /*0020*/ 	.short	0x0001
        /*0022*/ 	.short	0x0008
        /*0024*/ 	.byte	0x00, 0xf5, 0x21, 0x00


	//----- nvinfo : EIATTR_KPARAM_INFO
	.align		4
.L_67:
        /*0028*/ 	.byte	0x04, 0x17
        /*002a*/ 	.short	(.L_69 - .L_68)
.L_68:
        /*002c*/ 	.word	0x00000000
        /*0030*/ 	.short	0x0000
        /*0032*/ 	.short	0x0000
        /*0034*/ 	.byte	0x00, 0xf5, 0x21, 0x00


	//----- nvinfo : EIATTR_SPARSE_MMA_MASK
	.align		4
.L_69:
        /*0038*/ 	.byte	0x03, 0x50
        /*003a*/ 	.short	0x0000


	//----- nvinfo : EIATTR_MAXREG_COUNT
	.align		4
        /*003c*/ 	.byte	0x03, 0x1b
        /*003e*/ 	.short	0x00ff


	//----- nvinfo : EIATTR_NUM_BARRIERS
	.align		4
        /*0040*/ 	.byte	0x02, 0x4c
        /*0042*/ 	.byte	0x01
	.zero		1


	//----- nvinfo : EIATTR_MERCURY_ISA_VERSION
	.align		4
        /*0044*/ 	.byte	0x03, 0x5f
        /*0046*/ 	.short	0x0101


	//----- nvinfo : EIATTR_COOP_GROUP_MASK_REGIDS
	.align		4
        /*0048*/ 	.byte	0x04, 0x29
        /*004a*/ 	.short	(.L_71 - .L_70)


	//   ....[0]....
.L_70:
        /*004c*/ 	.word	0xffffffff


	//   ....[1]....
        /*0050*/ 	.word	0xffffffff


	//   ....[2]....
        /*0054*/ 	.word	0xffffffff


	//   ....[3]....
        /*0058*/ 	.word	0xffffffff


	//   ....[4]....
        /*005c*/ 	.word	0xffffffff


	//   ....[5]....
        /*0060*/ 	.word	0xffffffff


	//   ....[6]....
        /*0064*/ 	.word	0xffffffff


	//   ....[7]....
        /*0068*/ 	.word	0xffffffff


	//   ....[8]....
        /*006c*/ 	.word	0xffffffff


	//   ....[9]....
        /*0070*/ 	.word	0xffffffff


	//   ....[10]....
        /*0074*/ 	.word	0xffffffff


	//   ....[11]....
        /*0078*/ 	.word	0xffffffff


	//   ....[12]....
        /*007c*/ 	.word	0xffffffff


	//   ....[13]....
        /*0080*/ 	.word	0xffffffff


	//   ....[14]....
        /*0084*/ 	.word	0xffffffff


	//   ....[15]....
        /*0088*/ 	.word	0xffffffff


	//   ....[16]....
        /*008c*/ 	.word	0xffffffff


	//   ....[17]....
        /*0090*/ 	.word	0xffffffff


	//   ....[18]....
        /*0094*/ 	.word	0xffffffff


	//   ....[19]....
        /*0098*/ 	.word	0xffffffff


	//   ....[20]....
        /*009c*/ 	.word	0xffffffff


	//   ....[21]....
        /*00a0*/ 	.word	0xffffffff


	//   ....[22]....
        /*00a4*/ 	.word	0xffffffff


	//   ....[23]....
        /*00a8*/ 	.word	0xffffffff


	//   ....[24]....
        /*00ac*/ 	.word	0xffffffff


	//   ....[25]....
        /*00b0*/ 	.word	0xffffffff


	//   ....[26]....
        /*00b4*/ 	.word	0xffffffff


	//   ....[27]....
        /*00b8*/ 	.word	0xffffffff


	//   ....[28]....
        /*00bc*/ 	.word	0xffffffff


	//   ....[29]....
        /*00c0*/ 	.word	0xffffffff


	//   ....[30]....
        /*00c4*/ 	.word	0xffffffff


	//   ....[31]....
        /*00c8*/ 	.word	0xffffffff


	//   ....[32]....
        /*00cc*/ 	.word	0xffffffff


	//   ....[33]....
        /*00d0*/ 	.word	0xffffffff


	//   ....[34]....
        /*00d4*/ 	.word	0xffffffff


	//   ....[35]....
        /*00d8*/ 	.word	0xffffffff


	//   ....[36]....
        /*00dc*/ 	.word	0xffffffff


	//----- nvinfo : EIATTR_COOP_GROUP_INSTR_OFFSETS
	.align		4
.L_71:
        /*00e0*/ 	.byte	0x04, 0x28
        /*00e2*/ 	.short	(.L_73 - .L_72)


	//   ....[0]....
.L_72:
        /*00e4*/ 	.word	0x00000630


	//   ....[1]....
        /*00e8*/ 	.word	0x00000650


	//   ....[2]....
        /*00ec*/ 	.word	0x00000670


	//   ....[3]....
        /*00f0*/ 	.word	0x00000690


	//   ....[4]....
        /*00f4*/ 	.word	0x000007f0


	//   ....[5]....
        /*00f8*/ 	.word	0x00000810


	//   ....[6]....
        /*00fc*/ 	.word	0x00000830


	//   ....[7]....
        /*0100*/ 	.word	0x00000850


	//   ....[8]....
        /*0104*/ 	.word	0x000009a0


	//   ....[9]....
        /*0108*/ 	.word	0x000009c0


	//   ....[10]....
        /*010c*/ 	.word	0x000009e0


	//   ....[11]....
        /*0110*/ 	.word	0x00000a00


	//   ....[12]....
        /*0114*/ 	.word	0x00000b60


	//   ....[13]....
        /*0118*/ 	.word	0x00000b80


	//   ....[14]....
        /*011c*/ 	.word	0x00000ba0


	//   ....[15]....
        /*0120*/ 	.word	0x00000bc0


	//   ....[16]....
        /*0124*/ 	.word	0x00000de0


	//   ....[17]....
        /*0128*/ 	.word	0x00000e00


	//   ....[18]....
        /*012c*/ 	.word	0x00000e20


	//   ....[19]....
        /*0130*/ 	.word	0x00000e40


	//   ....[20]....
        /*0134*/ 	.word	0x00000fb0


	//   ....[21]....
        /*0138*/ 	.word	0x00000fd0


	//   ....[22]....
        /*013c*/ 	.word	0x00000ff0


	//   ....[23]....
        /*0140*/ 	.word	0x00001010


	//   ....[24]....
        /*0144*/ 	.word	0x00001180


	//   ....[25]....
        /*0148*/ 	.word	0x000011a0


	//   ....[26]....
        /*014c*/ 	.word	0x000011c0


	//   ....[27]....
        /*0150*/ 	.word	0x000011e0


	//   ....[28]....
        /*0154*/ 	.word	0x00001360


	//   ....[29]....
        /*0158*/ 	.word	0x000013b0


	//   ....[30]....
        /*015c*/ 	.word	0x000013d0


	//   ....[31]....
        /*0160*/ 	.word	0x00001400


	//   ....[32]....
        /*0164*/ 	.word	0x00001ee0


	//   ....[33]....
        /*0168*/ 	.word	0x00001f00


	//   ....[34]....
        /*016c*/ 	.word	0x00001f30


	//   ....[35]....
        /*0170*/ 	.word	0x00001f70


	//   ....[36]....
        /*0174*/ 	.word	0x00001f90


	//----- nvinfo : EIATTR_VRC_CTA_INIT_COUNT
	.align		4
.L_73:
        /*0178*/ 	.byte	0x02, 0x4a
	.zero		1
	.zero		1


	//----- nvinfo : EIATTR_EXIT_INSTR_OFFSETS
	.align		4
        /*017c*/ 	.byte	0x04, 0x1c
        /*017e*/ 	.short	(.L_75 - .L_74)


	//   ....[0]....
.L_74:
        /*0180*/ 	.word	0x00000030


	//   ....[1]....
        /*0184*/ 	.word	0x00002e60


	//----- nvinfo : EIATTR_CRS_STACK_SIZE
	.align		4
.L_75:
        /*0188*/ 	.byte	0x04, 0x1e
        /*018a*/ 	.short	(.L_77 - .L_76)
.L_76:
        /*018c*/ 	.word	0x00000000


	//----- nvinfo : EIATTR_CBANK_PARAM_SIZE
	.align		4
.L_77:
        /*0190*/ 	.byte	0x03, 0x19
        /*0192*/ 	.short	0x0018


	//----- nvinfo : EIATTR_PARAM_CBANK
	.align		4
        /*0194*/ 	.byte	0x04, 0x0a
        /*0196*/ 	.short	(.L_79 - .L_78)
	.align		4
.L_78:
        /*0198*/ 	.word	index@(.nv.constant0._Z16gemv_topk_kernelPK6__halfS1_Pi)
        /*019c*/ 	.short	0x0380
        /*019e*/ 	.short	0x0018


	//----- nvinfo : EIATTR_SW_WAR
	.align		4
.L_79:
        /*01a0*/ 	.byte	0x04, 0x36
        /*01a2*/ 	.short	(.L_81 - .L_80)
.L_80:
        /*01a4*/ 	.word	0x00000008
.L_81:


//--------------------- .nv.callgraph             --------------------------
	.section	.nv.callgraph,"",@"SHT_CUDA_CALLGRAPH"
	.align	4
	.sectionentsize	8
	.align		4
        /*0000*/ 	.word	0x00000000
	.align		4
        /*0004*/ 	.word	0xffffffff
	.align		4
        /*0008*/ 	.word	0x00000000
	.align		4
        /*000c*/ 	.word	0xfffffffe
	.align		4
        /*0010*/ 	.word	0x00000000
	.align		4
        /*0014*/ 	.word	0xfffffffd
	.align		4
        /*0018*/ 	.word	0x00000000
	.align		4
        /*001c*/ 	.word	0xfffffffc


//--------------------- .nv.constant4             --------------------------
	.section	.nv.constant4,"a",@progbits
	.align	8
	.align		8
.nv.constant4:
        /*0000*/ 	.dword	_ZN34_INTERNAL_f632ec9b_4_k_cu_b0f357c64cuda3std3__45__cpo5beginE
	.align		8
        /*0008*/ 	.dword	_ZN34_INTERNAL_f632ec9b_4_k_cu_b0f357c64cuda3std3__45__cpo3endE
	.align		8
        /*0010*/ 	.dword	_ZN34_INTERNAL_f632ec9b_4_k_cu_b0f357c64cuda3std3__45__cpo6cbeginE
	.align		8
        /*0018*/ 	.dword	_ZN34_INTERNAL_f632ec9b_4_k_cu_b0f357c64cuda3std3__45__cpo4cendE
	.align		8
        /*0020*/ 	.dword	_ZN34_INTERNAL_f632ec9b_4_k_cu_b0f357c64cuda3std3__45__cpo6rbeginE
	.align		8
        /*0028*/ 	.dword	_ZN34_INTERNAL_f632ec9b_4_k_cu_b0f357c64cuda3std3__45__cpo4rendE
	.align		8
        /*0030*/ 	.dword	_ZN34_INTERNAL_f632ec9b_4_k_cu_b0f357c64cuda3std3__45__cpo7crbeginE
	.align		8
        /*0038*/ 	.dword	_ZN34_INTERNAL_f632ec9b_4_k_cu_b0f357c64cuda3std3__45__cpo5crendE
	.align		8
        /*0040*/ 	.dword	_ZN34_INTERNAL_f632ec9b_4_k_cu_b0f357c64cuda3std3__436_GLOBAL__N__f632ec9b_4_k_cu_b0f357c66ignoreE
	.align		8
        /*0048*/ 	.dword	_ZN34_INTERNAL_f632ec9b_4_k_cu_b0f357c64cuda3std3__419piecewise_constructE
	.align		8
        /*0050*/ 	.dword	_ZN34_INTERNAL_f632ec9b_4_k_cu_b0f357c64cuda3std3__48in_placeE
	.align		8
        /*0058*/ 	.dword	_ZN34_INTERNAL_f632ec9b_4_k_cu_b0f357c64cuda3std3__420unreachable_sentinelE
	.align		8
        /*0060*/ 	.dword	_ZN34_INTERNAL_f632ec9b_4_k_cu_b0f357c64cuda3std6ranges3__45__cpo4swapE
	.align		8
        /*0068*/ 	.dword	_ZN34_INTERNAL_f632ec9b_4_k_cu_b0f357c64cuda3std6ranges3__45__cpo9iter_moveE
	.align		8
        /*0070*/ 	.dword	_ZN34_INTERNAL_f632ec9b_4_k_cu_b0f357c64cuda3std6ranges3__45__cpo5beginE
	.align		8
        /*0078*/ 	.dword	_ZN34_INTERNAL_f632ec9b_4_k_cu_b0f357c64cuda3std6ranges3__45__cpo3endE
	.align		8
        /*0080*/ 	.dword	_ZN34_INTERNAL_f632ec9b_4_k_cu_b0f357c64cuda3std6ranges3__45__cpo6cbeginE
	.align		8
        /*0088*/ 	.dword	_ZN34_INTERNAL_f632ec9b_4_k_cu_b0f357c64cuda3std6ranges3__45__cpo4cendE
	.align		8
        /*0090*/ 	.dword	_ZN34_INTERNAL_f632ec9b_4_k_cu_b0f357c64cuda3std6ranges3__45__cpo7advanceE
	.align		8
        /*0098*/ 	.dword	_ZN34_INTERNAL_f632ec9b_4_k_cu_b0f357c64cuda3std6ranges3__45__cpo9iter_swapE
	.align		8
        /*00a0*/ 	.dword	_ZN34_INTERNAL_f632ec9b_4_k_cu_b0f357c64cuda3std6ranges3__45__cpo4nextE
	.align		8
        /*00a8*/ 	.dword	_ZN34_INTERNAL_f632ec9b_4_k_cu_b0f357c64cuda3std6ranges3__45__cpo4prevE
	.align		8
        /*00b0*/ 	.dword	_ZN34_INTERNAL_f632ec9b_4_k_cu_b0f357c64cuda3std6ranges3__45__cpo4dataE
	.align		8
        /*00b8*/ 	.dword	_ZN34_INTERNAL_f632ec9b_4_k_cu_b0f357c64cuda3std6ranges3__45__cpo5cdataE
	.align		8
        /*00c0*/ 	.dword	_ZN34_INTERNAL_f632ec9b_4_k_cu_b0f357c64cuda3std6ranges3__45__cpo4sizeE
	.align		8
        /*00c8*/ 	.dword	_ZN34_INTERNAL_f632ec9b_4_k_cu_b0f357c64cuda3std6ranges3__45__cpo5ssizeE
	.align		8
        /*00d0*/ 	.dword	_ZN34_INTERNAL_f632ec9b_4_k_cu_b0f357c64cuda3std6ranges3__45__cpo8distanceE
	.align		8
        /*00d8*/ 	.dword	_ZN34_INTERNAL_f632ec9b_4_k_cu_b0f357c66thrust24THRUST_300001_SM_1000_NS6system6detail10sequential3seqE


//--------------------- .text._Z24gemv_topk_cluster_kernelPK6__halfS1_Pi --------------------------
	.section	.text._Z24gemv_topk_cluster_kernelPK6__halfS1_Pi,"ax",@progbits
	.align	128
        .global         _Z24gemv_topk_cluster_kernelPK6__halfS1_Pi
        .type           _Z24gemv_topk_cluster_kernelPK6__halfS1_Pi,@function
        .size           _Z24gemv_topk_cluster_kernelPK6__halfS1_Pi,(.L_x_29 - _Z24gemv_topk_cluster_kernelPK6__halfS1_Pi)
        .other          _Z24gemv_topk_cluster_kernelPK6__halfS1_Pi,@"STO_CUDA_ENTRY STV_DEFAULT"
_Z24gemv_topk_cluster_kernelPK6__halfS1_Pi:
.text._Z24gemv_topk_cluster_kernelPK6__halfS1_Pi:
[----:B------:R-:W-:Y:S08]  /*0000*/  LDC R1, c[0x0][0x37c] ;  /* 0x0000df00ff017b82 */ /* 0x000ff00000000800 */
[----:B------:R-:W1:Y:S01]  /*0010*/  S2UR UR4, SR_CTAID.Y ;  /* 0x00000000000479c3 */ /* 0x000e620000002600 */
[----:B------:R-:W2:Y:S01]  /*0020*/  S2R R10, SR_TID.Y ;  /* 0x00000000000a7919 */ /* 0x000ea20000002200 */
[----:B------:R-:W-:-:S05]  /*0030*/  CS2R.32 R25, SR_CgaSize ;  /* 0x0000000000197805 */ /* 0x000fca0000008a00 */
[----:B------:R-:W-:-:S05]  /*0040*/  IMAD R25, R25, -0xa0, RZ ;  /* 0xffffff6019197824 */ /* 0x000fca00078e02ff */
[----:B------:R-:W-:-:S14]  /*0050*/  R2UR UR7, R25 ;  /* 0x00000000190772ca */ /* 0x000fdc00000e0000 */
[----:B------:R-:W3:Y:S01]  /*0060*/  LDCU UR7, c[0x0][UR7+0x2b4] ;  /* 0x00005680070777ac */ /* 0x000ee20008000800 */
[----:B------:R-:W2:Y:S01]  /*0070*/  S2R R3, SR_TID.Z ;  /* 0x0000000000037919 */ /* 0x000ea20000002300 */
[----:B------:R-:W-:-:S05]  /*0080*/  CS2R.32 R25, SR_CgaSize ;  /* 0x0000000000197805 */ /* 0x000fca0000008a00 */
[----:B------:R-:W-:-:S05]  /*0090*/  IMAD R25, R25, -0xa0, RZ ;  /* 0xffffff6019197824 */ /* 0x000fca00078e02ff */
[----:B------:R-:W-:-:S14]  /*00a0*/  R2UR UR9, R25 ;  /* 0x00000000190972ca */ /* 0x000fdc00000e0000 */
[----:B------:R-:W4:Y:S01]  /*00b0*/  LDCU UR9, c[0x0][UR9+0x2b8] ;  /* 0x00005700090977ac */ /* 0x000f220008000800 */
[----:B------:R-:W2:Y:S01]  /*00c0*/  S2UR UR8, SR_CTAID.Z ;  /* 0x00000000000879c3 */ /* 0x000ea20000002700 */
[----:B------:R-:W4:Y:S01]  /*00d0*/  S2R R9, SR_TID.X ;  /* 0x0000000000097919 */ /* 0x000f220000002100 */
[----:B------:R-:W-:-:S05]  /*00e0*/  CS2R.32 R25, SR_CgaSize ;  /* 0x0000000000197805 */ /* 0x000fca0000008a00 */
[----:B------:R-:W-:-:S05]  /*00f0*/  IMAD R25, R25, -0xa0, RZ ;  /* 0xffffff6019197824 */ /* 0x000fca00078e02ff */
[----:B------:R-:W-:-:S14]  /*0100*/  R2UR UR6, R25 ;  /* 0x00000000190672ca */ /* 0x000fdc00000e0000 */
[----:B------:R-:W4:Y:S01]  /*0110*/  LDCU UR6, c[0x0][UR6+0x2b0] ;  /* 0x00005600060677ac */ /* 0x000f220008000800 */
[----:B------:R-:W4:Y:S08]  /*0120*/  S2UR UR5, SR_CTAID.X ;  /* 0x00000000000579c3 */ /* 0x000f300000002500 */
[----:B------:R-:W4:Y:S01]  /*0130*/  LDC R2, c[0x0][0x360] ;  /* 0x0000d800ff027b82 */ /* 0x000f220000000800 */
[----:B-1----:R-:W-:Y:S01]  /*0140*/  I2FP.F32.U32 R0, UR4 ;  /* 0x0000000400007c45 */ /* 0x002fe20008201000 */
[----:B------:R-:W1:Y:S04]  /*0150*/  LDCU UR4, c[0x0][0x364] ;  /* 0x00006c80ff0477ac */ /* 0x000e680008000800 */
[----:B---3--:R-:W-:Y:S01]  /*0160*/  FMUL R8, R0, UR7 ;  /* 0x0000000700087c20 */ /* 0x008fe20008400000 */
[----:B------:R-:W-:-:S05]  /*0170*/  CS2R.32 R25, SR_CgaSize ;  /* 0x0000000000197805 */ /* 0x000fca0000008a00 */
[----:B------:R-:W-:-:S05]  /*0180*/  IMAD R25, R25, -0xa0, RZ ;  /* 0xffffff6019197824 */ /* 0x000fca00078e02ff */
[----:B------:R-:W-:-:S14]  /*0190*/  R2UR UR7, R25 ;  /* 0x00000000190772ca */ /* 0x000fdc00000e0000 */
[----:B------:R-:W3:Y:S01]  /*01a0*/  LDCU UR7, c[0x0][UR7+0x2c4] ;  /* 0x00005880070777ac */ /* 0x000ee20008000800 */
[----:B--2---:R-:W-:Y:S01]  /*01b0*/  I2FP.F32.U32 R4, UR8 ;  /* 0x0000000800047c45 */ /* 0x004fe20008201000 */
[----:B------:R-:W-:Y:S04]  /*01c0*/  F2I.U32.TRUNC.NTZ R8, R8 ;  /* 0x0000000800087305 */ /* 0x000fe8000020f000 */
[----:B----4-:R-:W-:Y:S01]  /*01d0*/  FMUL R11, R4, UR9 ;  /* 0x00000009040b7c20 */ /* 0x010fe20008400000 */
[----:B------:R-:W2:Y:S01]  /*01e0*/  LDCU.64 UR8, c[0x0][0x358] ;  /* 0x00006b00ff0877ac */ /* 0x000ea20008000a00 */
[----:B------:R-:W4:Y:S01]  /*01f0*/  LDC.64 R4, c[0x0][0x380] ;  /* 0x0000e000ff047b82 */ /* 0x000f220000000a00 */
[----:B------:R-:W-:Y:S02]  /*0200*/  I2FP.F32.U32 R0, UR5 ;  /* 0x0000000500007c45 */ /* 0x000fe40008201000 */
[----:B------:R-:W-:-:S05]  /*0210*/  CS2R.32 R25, SR_CgaSize ;  /* 0x0000000000197805 */ /* 0x000fca0000008a00 */
[----:B------:R-:W-:-:S05]  /*0220*/  IMAD R25, R25, -0xa0, RZ ;  /* 0xffffff6019197824 */ /* 0x000fca00078e02ff */
[----:B------:R-:W-:-:S14]  /*0230*/  R2UR UR5, R25 ;  /* 0x00000000190572ca */ /* 0x000fdc00000e0000 */
[----:B------:R-:W2:Y:S01]  /*0240*/  LDCU UR5, c[0x0][UR5+0x2c0] ;  /* 0x00005800050577ac */ /* 0x000ea20008000800 */
[----:B------:R-:W3:Y:S01]  /*0250*/  F2I.U32.TRUNC.NTZ R11, R11 ;  /* 0x0000000b000b7305 */ /* 0x000ee2000020f000 */
[----:B------:R-:W-:Y:S01]  /*0260*/  FMUL R6, R0, UR6 ;  /* 0x0000000600067c20 */ /* 0x000fe20008400000 */
[----:B-1----:R-:W-:-:S04]  /*0270*/  IMAD R10, R3, UR4, R10 ;  /* 0x00000004030a7c24 */ /* 0x002fc8000f8e020a */
[----:B------:R-:W-:Y:S02]  /*0280*/  IMAD R3, R10, R2, R9 ;  /* 0x000000020a037224 */ /* 0x000fe400078e0209 */
[----:B------:R-:W2:Y:S02]  /*0290*/  F2I.U32.TRUNC.NTZ R7, R6 ;  /* 0x0000000600077305 */ /* 0x000ea4000020f000 */
[----:B------:R-:W-:Y:S02]  /*02a0*/  IMAD.SHL.U32 R0, R3, 0x8, RZ ;  /* 0x0000000803007824 */ /* 0x000fe400078e00ff */
[----:B---3--:R-:W-:-:S03]  /*02b0*/  IMAD R8, R11, UR7, R8 ;  /* 0x000000070b087c24 */ /* 0x008fc6000f8e0208 */
[----:B------:R-:W-:Y:S01]  /*02c0*/  LOP3.LUT R0, R0, 0x78, RZ, 0xc0, !PT ;  /* 0x0000007800007812 */ /* 0x000fe200078ec0ff */
[----:B--2---:R-:W-:-:S04]  /*02d0*/  IMAD R8, R8, UR5, R7 ;  /* 0x0000000508087c24 */ /* 0x004fc8000f8e0207 */
[----:B------:R-:W-:-:S04]  /*02e0*/  IMAD R25, R8, 0x80, R0 ;  /* 0x0000008008197824 */ /* 0x000fc800078e0200 */
[----:B----4-:R-:W-:-:S06]  /*02f0*/  IMAD.WIDE.U32 R4, R25, 0x2, R4 ;  /* 0x0000000219047825 */ /* 0x010fcc00078e0004 */
[----:B------:R-:W5:Y:S01]  /*0300*/  LDG.E.128.CONSTANT R4, desc[UR8][R4.64] ;  /* 0x0000000804047981 */ /* 0x000f62000c1e9d00 */
[----:B------:R-:W1:Y:S01]  /*0310*/  S2UR UR4, SR_CgaCtaId ;  /* 0x00000000000479c3 */ /* 0x000e620000008800 */
[----:B------:R-:W-:Y:S01]  /*0320*/  MOV R11, 0xffffff33 ;  /* 0xffffff33000b7802 */ /* 0x000fe20000000f00 */
[----:B------:R-:W-:Y:S01]  /*0330*/  BSSY.RECONVERGENT B0, `(.L_x_0) ;  /* 0x000006c000007945 */ /* 0x000fe20003800200 */
[----:B------:R-:W-:Y:S02]  /*0340*/  ISETP.GT.U32.AND P1, PT, R3, 0xcc, PT ;  /* 0x000000cc0300780c */ /* 0x000fe40003f24070 */
[----:B------:R-:W-:-:S04]  /*0350*/  SHF.R.U32.HI R21, RZ, 0x2, R3 ;  /* 0x00000002ff157819 */ /* 0x000fc80000011603 */
[----:B------:R-:W-:Y:S01]  /*0360*/  LOP3.LUT R21, R21, 0x3ffffffc, RZ, 0xc0, !PT ;  /* 0x3ffffffc15157812 */ /* 0x000fe200078ec0ff */
[----:B-1----:R-:W-:-:S04]  /*0370*/  IMAD.U32 R12, RZ, RZ, UR4 ;  /* 0x00000004ff0c7e24 */ /* 0x002fc8000f8e00ff */
[C---:B------:R-:W-:Y:S01]  /*0380*/  IMAD R22, R12.reuse, R11, 0x400 ;  /* 0x000004000c167424 */ /* 0x040fe200078e020b */
[----:B------:R-:W-:-:S04]  /*0390*/  ISETP.GT.AND P0, PT, R12, 0x4, PT ;  /* 0x000000040c00780c */ /* 0x000fc80003f04270 */
[C---:B------:R-:W-:Y:S02]  /*03a0*/  VIMNMX.RELU R11, PT, PT, R22.reuse, 0xcd, PT ;  /* 0x000000cd160b7848 */ /* 0x040fe40003fe1100 */
[----:B------:R-:W-:-:S03]  /*03b0*/  VIMNMX R22, PT, PT, R22, 0xcd, PT ;  /* 0x000000cd16167848 */ /* 0x000fc60003fe0100 */
[----:B------:R-:W-:-:S05]  /*03c0*/  VIADD R13, R11, 0x1f ;  /* 0x0000001f0b0d7836 */ /* 0x000fca0000000000 */
[----:B------:R-:W-:-:S04]  /*03d0*/  SHF.R.U32.HI R13, RZ, 0x5, R13 ;  /* 0x00000005ff0d7819 */ /* 0x000fc8000001160d */
[----:B------:R-:W-:Y:S01]  /*03e0*/  SEL R23, R13, RZ, !P0 ;  /* 0x000000ff0d177207 */ /* 0x000fe20004000000 */
[----:B------:R-:W-:Y:S06]  /*03f0*/  @P1 BRA `(.L_x_1) ;  /* 0x00000004007c1947 */ /* 0x000fec0003800000 */
[----:B------:R-:W1:Y:S01]  /*0400*/  I2F.U32.RP R16, R2 ;  /* 0x0000000200107306 */ /* 0x000e620000209000 */
[----:B------:R-:W-:Y:S01]  /*0410*/  IMAD.IADD R13, R3, 0x1, R2 ;  /* 0x00000001030d7824 */ /* 0x000fe200078e0202 */
[----:B------:R-:W-:Y:S01]  /*0420*/  ISETP.NE.U32.AND P2, PT, R2, RZ, PT ;  /* 0x000000ff0200720c */ /* 0x000fe20003f45070 */
[----:B------:R-:W-:Y:S03]  /*0430*/  BSSY.RECONVERGENT B1, `(.L_x_2) ;  /* 0x0000031000017945 */ /* 0x000fe60003800200 */
[C---:B------:R-:W-:Y:S02]  /*0440*/  ISETP.GE.U32.AND P3, PT, R13.reuse, 0xcd, PT ;  /* 0x000000cd0d00780c */ /* 0x040fe40003f66070 */
[----:B------:R-:W-:-:S04]  /*0450*/  VIMNMX.U32 R14, PT, PT, R13, 0xcd, !PT ;  /* 0x000000cd0d0e7848 */ /* 0x000fc80007fe0000 */
[----:B------:R-:W-:Y:S01]  /*0460*/  IADD3 R13, PT, PT, -R13, R14, RZ ;  /* 0x0000000e0d0d7210 */ /* 0x000fe20007ffe1ff */
[----:B------:R-:W-:Y:S01]  /*0470*/  IMAD.MOV.U32 R14, RZ, RZ, RZ ;  /* 0x000000ffff0e7224 */ /* 0x000fe200078e00ff */
[----:B-1----:R-:W1:Y:S03]  /*0480*/  MUFU.RCP R16, R16 ;  /* 0x0000001000107308 */ /* 0x002e660000001000 */
[C---:B------:R-:W-:Y:S02]  /*0490*/  VIADD R17, R13.reuse, 0xffffffff ;  /* 0xffffffff0d117836 */ /* 0x040fe40000000000 */
[----:B------:R-:W-:Y:S02]  /*04a0*/  @P3 IADD3 R17, PT, PT, R13, RZ, RZ ;  /* 0x000000ff0d113210 */ /* 0x000fe40007ffe0ff */
[----:B-1----:R-:W-:-:S06]  /*04b0*/  IADD3 R15, PT, PT, R16, 0xffffffe, RZ ;  /* 0x0ffffffe100f7810 */ /* 0x002fcc0007ffe0ff */
[----:B------:R-:W1:Y:S02]  /*04c0*/  F2I.FTZ.U32.TRUNC.NTZ R15, R15 ;  /* 0x0000000f000f7305 */ /* 0x000e64000021f000 */
[----:B-1----:R-:W-:-:S04]  /*04d0*/  IMAD.MOV R19, RZ, RZ, -R15 ;  /* 0x000000ffff137224 */ /* 0x002fc800078e0a0f */
[----:B------:R-:W-:-:S04]  /*04e0*/  IMAD R19, R19, R2, RZ ;  /* 0x0000000213137224 */ /* 0x000fc800078e02ff */
[----:B------:R-:W-:-:S06]  /*04f0*/  IMAD.HI.U32 R14, R15, R19, R14 ;  /* 0x000000130f0e7227 */ /* 0x000fcc00078e000e */
[----:B------:R-:W-:-:S04]  /*0500*/  IMAD.HI.U32 R14, R14, R17, RZ ;  /* 0x000000110e0e7227 */ /* 0x000fc800078e00ff */
[----:B------:R-:W-:-:S04]  /*0510*/  IMAD.MOV R13, RZ, RZ, -R14 ;  /* 0x000000ffff0d7224 */ /* 0x000fc800078e0a0e */
[----:B------:R-:W-:Y:S01]  /*0520*/  IMAD R17, R2, R13, R17 ;  /* 0x0000000d02117224 */ /* 0x000fe200078e0211 */
[----:B------:R-:W-:-:S04]  /*0530*/  SEL R13, RZ, 0x1, P3 ;  /* 0x00000001ff0d7807 */ /* 0x000fc80001800000 */
[----:B------:R-:W-:-:S13]  /*0540*/  ISETP.GE.U32.AND P0, PT, R17, R2, PT ;  /* 0x000000021100720c */ /* 0x000fda0003f06070 */
[----:B------:R-:W-:Y:S01]  /*0550*/  @P0 IMAD.IADD R17, R17, 0x1, -R2 ;  /* 0x0000000111110824 */ /* 0x000fe200078e0a02 */
[----:B------:R-:W-:-:S04]  /*0560*/  @P0 IADD3 R14, PT, PT, R14, 0x1, RZ ;  /* 0x000000010e0e0810 */ /* 0x000fc80007ffe0ff */
[----:B------:R-:W-:-:S13]  /*0570*/  ISETP.GE.U32.AND P1, PT, R17, R2, PT ;  /* 0x000000021100720c */ /* 0x000fda0003f26070 */
[----:B------:R-:W-:Y:S01]  /*0580*/  @P1 VIADD R14, R14, 0x1 ;  /* 0x000000010e0e1836 */ /* 0x000fe20000000000 */
[----:B------:R-:W-:-:S05]  /*0590*/  @!P2 LOP3.LUT R14, RZ, R2, RZ, 0x33, !PT ;  /* 0x00000002ff0ea212 */ /* 0x000fca00078e33ff */
[----:B------:R-:W-:-:S05]  /*05a0*/  IMAD.IADD R15, R13, 0x1, R14 ;  /* 0x000000010d0f7824 */ /* 0x000fca00078e020e */
[C---:B------:R-:W-:Y:S02]  /*05b0*/  LOP3.LUT R13, R15.reuse, 0x3, RZ, 0xc0, !PT ;  /* 0x000000030f0d7812 */ /* 0x040fe400078ec0ff */
[----:B------:R-:W-:Y:S02]  /*05c0*/  ISETP.GE.U32.AND P1, PT, R15, 0x3, PT ;  /* 0x000000030f00780c */ /* 0x000fe40003f26070 */
[----:B------:R-:W-:Y:S02]  /*05d0*/  ISETP.NE.AND P0, PT, R13, 0x3, PT ;  /* 0x000000030d00780c */ /* 0x000fe40003f05270 */
[----:B------:R-:W-:-:S11]  /*05e0*/  MOV R13, R3 ;  /* 0x00000003000d7202 */ /* 0x000fd60000000f00 */
[----:B------:R-:W-:Y:S05]  /*05f0*/  @!P0 BRA `(.L_x_3) ;  /* 0x0000000000508947 */ /* 0x000fea0003800000 */
[----:B------:R-:W-:Y:S01]  /*0600*/  MOV R14, 0x400 ;  /* 0x00000400000e7802 */ /* 0x000fe20000000f00 */
[----:B------:R-:W-:Y:S02]  /*0610*/  VIADD R13, R15, 0x1 ;  /* 0x000000010f0d7836 */ /* 0x000fe40000000000 */
[----:B------:R-:W-:Y:S02]  /*0620*/  IMAD R16, R12, 0xcd, R3 ;  /* 0x000000cd0c107824 */ /* 0x000fe400078e0203 */
[----:B------:R-:W-:Y:S01]  /*0630*/  VIADD R15, R14, 0x1220 ;  /* 0x000012200e0f7836 */ /* 0x000fe20000000000 */
[----:B------:R-:W-:-:S04]  /*0640*/  LOP3.LUT R13, R13, 0x3, RZ, 0xc0, !PT ;  /* 0x000000030d0d7812 */ /* 0x000fc800078ec0ff */
[----:B------:R-:W-:Y:S01]  /*0650*/  LEA R15, R12, R15, 0x18 ;  /* 0x0000000f0c0f7211 */ /* 0x000fe200078ec0ff */
[----:B------:R-:W-:Y:S01]  /*0660*/  IMAD.MOV R17, RZ, RZ, -R13 ;  /* 0x000000ffff117224 */ /* 0x000fe200078e0a0d */
[----:B------:R-:W-:-:S03]  /*0670*/  IADD3 R14, PT, PT, R10, R13, RZ ;  /* 0x0000000d0a0e7210 */ /* 0x000fc60007ffe0ff */
[----:B------:R-:W-:Y:S02]  /*0680*/  IMAD R15, R16, 0x4, R15 ;  /* 0x00000004100f7824 */ /* 0x000fe400078e020f */
[----:B------:R-:W-:-:S03]  /*0690*/  IMAD R13, R14, R2, R9 ;  /* 0x000000020e0d7224 */ /* 0x000fc600078e0209 */
[----:B------:R-:W-:-:S07]  /*06a0*/  IADD3 R15, PT, PT, R15, 0x5000, RZ ;  /* 0x000050000f0f7810 */ /* 0x000fce0007ffe0ff */
.L_x_4:
[----:B------:R-:W-:Y:S01]  /*06b0*/  ISETP.GT.AND P0, PT, R16, 0x3ff, PT ;  /* 0x000003ff1000780c */ /* 0x000fe20003f04270 */
[----:B------:R-:W-:-:S12]  /*06c0*/  VIADD R17, R17, 0x1 ;  /* 0x0000000111117836 */ /* 0x000fd80000000000 */
[----:B------:R-:W-:Y:S01]  /*06d0*/  @!P0 IMAD.MOV.U32 R14, RZ, RZ, -0x800001 ;  /* 0xff7fffffff0e8424 */ /* 0x000fe200078e00ff */
[----:B------:R1:W-:Y:S04]  /*06e0*/  @!P0 STS [R15], R16 ;  /* 0x000000100f008388 */ /* 0x0003e80000000800 */
[----:B------:R2:W-:Y:S01]  /*06f0*/  @!P0 STS [R15+-0x1000], R14 ;  /* 0xfff0000e0f008388 */ /* 0x0005e20000000800 */
[----:B------:R-:W-:Y:S02]  /*0700*/  ISETP.NE.AND P0, PT, R17, RZ, PT ;  /* 0x000000ff1100720c */ /* 0x000fe40003f05270 */
[C---:B-1----:R-:W-:Y:S01]  /*0710*/  IADD3 R16, PT, PT, R2.reuse, R16, RZ ;  /* 0x0000001002107210 */ /* 0x042fe20007ffe0ff */
[----:B--2---:R-:W-:-:S10]  /*0720*/  IMAD R15, R2, 0x4, R15 ;  /* 0x00000004020f7824 */ /* 0x004fd400078e020f */
[----:B------:R-:W-:Y:S05]  /*0730*/  @P0 BRA `(.L_x_4) ;  /* 0xfffffffc00dc0947 */ /* 0x000fea000383ffff */
.L_x_3:
[----:B------:R-:W-:Y:S05]  /*0740*/  BSYNC.RECONVERGENT B1 ;  /* 0x0000000000017941 */ /* 0x000fea0003800200 */
.L_x_2:
[----:B------:R-:W-:Y:S05]  /*0750*/  @!P1 BRA `(.L_x_1) ;  /* 0x0000000000a49947 */ /* 0x000fea0003800000 */
[----:B------:R-:W1:Y:S01]  /*0760*/  S2UR UR4, SR_CgaCtaId ;  /* 0x00000000000479c3 */ /* 0x000e620000008800 */
[----:B------:R-:W-:Y:S01]  /*0770*/  MOV R14, 0x400 ;  /* 0x00000400000e7802 */ /* 0x000fe20000000f00 */
[----:B------:R-:W-:-:S04]  /*0780*/  IMAD R15, R12, 0xcd, R13 ;  /* 0x000000cd0c0f7824 */ /* 0x000fc800078e020d */
[----:B------:R-:W-:Y:S01]  /*0790*/  VIADD R29, R14, 0x1220 ;  /* 0x000012200e1d7836 */ /* 0x000fe20000000000 */
[C---:B------:R-:W-:Y:S01]  /*07a0*/  LEA R19, R2.reuse, R15, 0x1 ;  /* 0x0000000f02137211 */ /* 0x040fe200078e08ff */
[C---:B------:R-:W-:Y:S02]  /*07b0*/  IMAD.IADD R24, R15.reuse, 0x1, R2 ;  /* 0x000000010f187824 */ /* 0x040fe400078e0202 */
[----:B------:R-:W-:Y:S02]  /*07c0*/  IMAD.SHL.U32 R31, R15, 0x4, RZ ;  /* 0x000000040f1f7824 */ /* 0x000fe400078e00ff */
[C---:B------:R-:W-:Y:S02]  /*07d0*/  IMAD R27, R2.reuse, 0x3, R15 ;  /* 0x00000003021b7824 */ /* 0x040fe400078e020f */
[C-C-:B------:R-:W-:Y:S02]  /*07e0*/  IMAD R26, R2.reuse, 0x8, R31.reuse ;  /* 0x00000008021a7824 */ /* 0x140fe400078e021f */
[----:B------:R-:W-:-:S02]  /*07f0*/  IMAD R28, R2, 0xc, R31 ;  /* 0x0000000c021c7824 */ /* 0x000fc400078e021f */
[----:B------:R-:W-:Y:S01]  /*0800*/  IMAD.MOV.U32 R17, RZ, RZ, R24 ;  /* 0x000000ffff117224 */ /* 0x000fe200078e0018 */
[----:B-1----:R-:W-:-:S04]  /*0810*/  MOV R12, UR4 ;  /* 0x00000004000c7c02 */ /* 0x002fc80008000f00 */
[----:B------:R-:W-:-:S07]  /*0820*/  LEA R29, R12, R29, 0x18 ;  /* 0x0000001d0c1d7211 */ /* 0x000fce00078ec0ff */
.L_x_5:
[----:B------:R-:W-:Y:S01]  /*0830*/  ISETP.GT.AND P0, PT, R15, 0x3ff, PT ;  /* 0x000003ff0f00780c */ /* 0x000fe20003f04270 */
[----:B------:R-:W-:Y:S01]  /*0840*/  IMAD R13, R2, 0x4, R13 ;  /* 0x00000004020d7824 */ /* 0x000fe200078e020d */
[----:B------:R-:W-:Y:S02]  /*0850*/  ISETP.GT.AND P1, PT, R17, 0x3ff, PT ;  /* 0x000003ff1100780c */ /* 0x000fe40003f24270 */
[----:B------:R-:W-:Y:S02]  /*0860*/  ISETP.GT.AND P2, PT, R19, 0x3ff, PT ;  /* 0x000003ff1300780c */ /* 0x000fe40003f44270 */
[----:B------:R-:W-:-:S07]  /*0870*/  ISETP.GT.AND P3, PT, R27, 0x3ff, PT ;  /* 0x000003ff1b00780c */ /* 0x000fce0003f64270 */
[-C--:B------:R-:W-:Y:S01]  /*0880*/  @!P0 IADD3 R14, PT, PT, R31, R29.reuse, RZ ;  /* 0x0000001d1f0e8210 */ /* 0x080fe20007ffe0ff */
[----:B------:R-:W-:Y:S01]  /*0890*/  @!P0 IMAD.MOV.U32 R33, RZ, RZ, -0x800001 ;  /* 0xff7fffffff218424 */ /* 0x000fe200078e00ff */
[----:B------:R-:W-:Y:S01]  /*08a0*/  @!P1 MOV R35, 0xff7fffff ;  /* 0xff7fffff00239802 */ /* 0x000fe20000000f00 */
[--C-:B------:R-:W-:Y:S02]  /*08b0*/  @!P1 IMAD R16, R24, 0x4, R29.reuse ;  /* 0x0000000418109824 */ /* 0x100fe400078e021d */
[----:B------:R-:W-:Y:S01]  /*08c0*/  @!P2 IMAD.IADD R18, R26, 0x1, R29 ;  /* 0x000000011a12a824 */ /* 0x000fe200078e021d */
[-C--:B------:R-:W-:Y:S01]  /*08d0*/  @!P3 IADD3 R20, PT, PT, R28, R29.reuse, RZ ;  /* 0x0000001d1c14b210 */ /* 0x080fe20007ffe0ff */
[----:B------:R-:W-:Y:S01]  /*08e0*/  @!P2 IMAD.MOV.U32 R37, RZ, RZ, -0x800001 ;  /* 0xff7fffffff25a424 */ /* 0x000fe200078e00ff */
[----:B------:R-:W-:Y:S01]  /*08f0*/  @!P0 STS [R14+0x4000], R33 ;  /* 0x004000210e008388 */ /* 0x000fe20000000800 */
[----:B------:R-:W-:Y:S01]  /*0900*/  @!P3 IMAD.MOV.U32 R39, RZ, RZ, -0x800001 ;  /* 0xff7fffffff27b424 */ /* 0x000fe200078e00ff */
[----:B------:R-:W-:-:S02]  /*0910*/  LEA R29, R2, R29, 0x4 ;  /* 0x0000001d021d7211 */ /* 0x000fc400078e20ff */
[----:B------:R1:W-:Y:S01]  /*0920*/  @!P0 STS [R14+0x5000], R15 ;  /* 0x0050000f0e008388 */ /* 0x0003e20000000800 */
[----:B------:R-:W-:-:S03]  /*0930*/  ISETP.GE.U32.AND P0, PT, R13, 0xcd, PT ;  /* 0x000000cd0d00780c */ /* 0x000fc60003f06070 */
[----:B------:R-:W-:Y:S04]  /*0940*/  @!P1 STS [R16+0x4000], R35 ;  /* 0x0040002310009388 */ /* 0x000fe80000000800 */
[----:B------:R2:W-:Y:S01]  /*0950*/  @!P1 STS [R16+0x5000], R17 ;  /* 0x0050001110009388 */ /* 0x0005e20000000800 */
[----:B-1----:R-:W-:-:S03]  /*0960*/  IMAD R15, R2, 0x4, R15 ;  /* 0x00000004020f7824 */ /* 0x002fc600078e020f */
[----:B------:R-:W-:Y:S04]  /*0970*/  @!P2 STS [R18+0x4000], R37 ;  /* 0x004000251200a388 */ /* 0x000fe80000000800 */
[----:B------:R1:W-:Y:S01]  /*0980*/  @!P2 STS [R18+0x5000], R19 ;  /* 0x005000131200a388 */ /* 0x0003e20000000800 */
[----:B--2---:R-:W-:-:S03]  /*0990*/  IMAD R17, R2, 0x4, R17 ;  /* 0x0000000402117824 */ /* 0x004fc600078e0211 */
[----:B------:R-:W-:Y:S04]  /*09a0*/  @!P3 STS [R20+0x4000], R39 ;  /* 0x004000271400b388 */ /* 0x000fe80000000800 */
[----:B------:R2:W-:Y:S01]  /*09b0*/  @!P3 STS [R20+0x5000], R27 ;  /* 0x0050001b1400b388 */ /* 0x0005e20000000800 */
[C---:B-1----:R-:W-:Y:S01]  /*09c0*/  LEA R19, R2.reuse, R19, 0x2 ;  /* 0x0000001302137211 */ /* 0x042fe200078e10ff */
[----:B--2---:R-:W-:Y:S01]  /*09d0*/  IMAD R27, R2, 0x4, R27 ;  /* 0x00000004021b7824 */ /* 0x004fe200078e021b */
[----:B------:R-:W-:Y:S06]  /*09e0*/  @!P0 BRA `(.L_x_5) ;  /* 0xfffffffc00908947 */ /* 0x000fec000383ffff */
.L_x_1:
[----:B------:R-:W-:Y:S05]  /*09f0*/  BSYNC.RECONVERGENT B0 ;  /* 0x0000000000007941 */ /* 0x000fea0003800200 */
.L_x_0:
[----:B------:R-:W-:Y:S01]  /*0a00*/  BAR.SYNC.DEFER_BLOCKING 0x0 ;  /* 0x0000000000007b1d */ /* 0x000fe20000010000 */
[----:B------:R-:W-:-:S05]  /*0a10*/  ISETP.GT.AND P0, PT, R12, 0x4, PT ;  /* 0x000000040c00780c */ /* 0x000fca0003f04270 */
[----:B------:R-:W-:Y:S08]  /*0a20*/  BSSY.RECONVERGENT B0, `(.L_x_6) ;  /* 0x0000153000007945 */ /* 0x000ff00003800200 */
[----:B------:R-:W-:Y:S05]  /*0a30*/  @P0 BRA `(.L_x_7) ;  /* 0x0000001400440947 */ /* 0x000fea0003800000 */
[----:B------:R-:W1:Y:S01]  /*0a40*/  S2UR UR4, SR_CgaCtaId ;  /* 0x00000000000479c3 */ /* 0x000e620000008800 */
[C---:B------:R-:W-:Y:S01]  /*0a50*/  VIADD R13, R21.reuse, 0x1 ;  /* 0x00000001150d7836 */ /* 0x040fe20000000000 */
[C---:B------:R-:W-:Y:S01]  /*0a60*/  IADD3 R17, PT, PT, R21.reuse, 0x2, RZ ;  /* 0x0000000215117810 */ /* 0x040fe20007ffe0ff */
[----:B------:R-:W-:Y:S01]  /*0a70*/  IMAD R24, R12, 0xcd, R21 ;  /* 0x000000cd0c187824 */ /* 0x000fe200078e0215 */
[----:B------:R-:W-:Y:S01]  /*0a80*/  MOV R12, 0x400 ;  /* 0x00000400000c7802 */ /* 0x000fe20000000f00 */
[----:B------:R-:W-:Y:S01]  /*0a90*/  IMAD R25, R8, 0x1ff80, R25 ;  /* 0x0001ff8008197824 */ /* 0x000fe200078e0219 */
[C---:B------:R-:W-:Y:S01]  /*0aa0*/  ISETP.GT.AND P1, PT, R22.reuse, R13, PT ;  /* 0x0000000d1600720c */ /* 0x040fe20003f24270 */
[C---:B------:R-:W-:Y:S01]  /*0ab0*/  VIADD R13, R21.reuse, 0x3 ;  /* 0x00000003150d7836 */ /* 0x040fe20000000000 */
[----:B------:R-:W2:Y:S01]  /*0ac0*/  LDC.64 R14, c[0x0][0x388] ;  /* 0x0000e200ff0e7b82 */ /* 0x000ea20000000a00 */
[----:B------:R-:W-:Y:S01]  /*0ad0*/  ISETP.GT.AND P2, PT, R22, R17, PT ;  /* 0x000000111600720c */ /* 0x000fe20003f44270 */
[----:B------:R-:W-:Y:S01]  /*0ae0*/  VIADD R17, R12, 0x1220 ;  /* 0x000012200c117836 */ /* 0x000fe20000000000 */
[----:B------:R-:W-:Y:S01]  /*0af0*/  ISETP.GT.AND P0, PT, R22, R21, PT ;  /* 0x000000151600720c */ /* 0x000fe20003f04270 */
[----:B------:R-:W-:Y:S01]  /*0b00*/  IMAD R19, R24, 0x80, R25 ;  /* 0x0000008018137824 */ /* 0x000fe200078e0219 */
[----:B------:R-:W-:Y:S01]  /*0b10*/  ISETP.GT.AND P3, PT, R22, R13, PT ;  /* 0x0000000d1600720c */ /* 0x000fe20003f64270 */
[----:B------:R-:W-:Y:S01]  /*0b20*/  IMAD R13, R21, 0x80, R0 ;  /* 0x00000080150d7824 */ /* 0x000fe200078e0200 */
[----:B------:R-:W-:Y:S01]  /*0b30*/  UMOV UR5, 0x1 ;  /* 0x0000000100057882 */ /* 0x000fe20000000000 */
[C---:B------:R-:W-:Y:S01]  /*0b40*/  VIADD R31, R19.reuse, 0x100 ;  /* 0x00000100131f7836 */ /* 0x040fe20000000000 */
[C---:B------:R-:W-:Y:S01]  /*0b50*/  IADD3 R29, PT, PT, R19.reuse, 0x80, RZ ;  /* 0x00000080131d7810 */ /* 0x040fe20007ffe0ff */
[----:B------:R-:W-:-:S02]  /*0b60*/  VIADD R33, R19, 0x180 ;  /* 0x0000018013217836 */ /* 0x000fc40000000000 */
[----:B-----5:R-:W-:Y:S02]  /*0b70*/  HADD2.F32 R0, -RZ, R4.H0_H0 ;  /* 0x20000004ff007230 */ /* 0x020fe40000004100 */
[----:B------:R-:W-:Y:S01]  /*0b80*/  HADD2.F32 R16, -RZ, R6.H0_H0 ;  /* 0x20000006ff107230 */ /* 0x000fe20000004100 */
[----:B-1----:R-:W-:-:S04]  /*0b90*/  MOV R12, UR4 ;  /* 0x00000004000c7c02 */ /* 0x002fc80008000f00 */
[----:B------:R-:W-:Y:S01]  /*0ba0*/  LEA R20, R12, R17, 0x18 ;  /* 0x000000110c147211 */ /* 0x000fe200078ec0ff */
[----:B------:R-:W-:Y:S02]  /*0bb0*/  HADD2.F32 R17, -RZ, R6.H1_H1 ;  /* 0x30000006ff117230 */ /* 0x000fe40000004100 */
[----:B--2---:R-:W-:Y:S01]  /*0bc0*/  IMAD.WIDE.U32 R18, R19, 0x2, R14 ;  /* 0x0000000213127825 */ /* 0x004fe200078e000e */
[----:B------:R-:W-:-:S03]  /*0bd0*/  LEA R26, R13, R20, 0x1 ;  /* 0x000000140d1a7211 */ /* 0x000fc600078e08ff */
[--C-:B------:R-:W-:Y:S02]  /*0be0*/  IMAD.WIDE.U32 R28, R29, 0x2, R14.reuse ;  /* 0x000000021d1c7825 */ /* 0x100fe400078e000e */
[----:B------:R-:W-:Y:S01]  /*0bf0*/  @!PT LDS RZ, [RZ] ;  /* 0x00000000fffff984 */ /* 0x000fe20000000800 */
[----:B------:R-:W-:Y:S01]  /*0c00*/  @!PT LDS RZ, [RZ] ;  /* 0x00000000fffff984 */ /* 0x000fe20000000800 */
[----:B------:R-:W-:Y:S01]  /*0c10*/  @!PT LDS RZ, [RZ] ;  /* 0x00000000fffff984 */ /* 0x000fe20000000800 */
[----:B------:R1:W-:Y:S02]  /*0c20*/  LDGSTS.E.BYPASS.128 [R26], desc[UR8][R18.64], P0 ;  /* 0x00000000121a7fae */ /* 0x0003e40008181808 */
[--C-:B------:R-:W-:Y:S02]  /*0c30*/  IMAD.WIDE.U32 R30, R31, 0x2, R14.reuse ;  /* 0x000000021f1e7825 */ /* 0x100fe400078e000e */
[----:B------:R2:W-:Y:S02]  /*0c40*/  LDGSTS.E.BYPASS.128 [R26+0x100], desc[UR8][R28.64], P1 ;  /* 0x001000001c1a7fae */ /* 0x0005e40008981808 */
[----:B------:R-:W-:Y:S02]  /*0c50*/  IMAD.WIDE.U32 R32, R33, 0x2, R14 ;  /* 0x0000000221207825 */ /* 0x000fe400078e000e */
[----:B------:R2:W-:Y:S02]  /*0c60*/  LDGSTS.E.BYPASS.128 [R26+0x200], desc[UR8][R30.64], P2 ;  /* 0x002000001e1a7fae */ /* 0x0005e40009181808 */
[----:B------:R-:W-:-:S02]  /*0c70*/  HADD2.F32 R13, -RZ, R4.H1_H1 ;  /* 0x30000004ff0d7230 */ /* 0x000fc40000004100 */
[----:B------:R2:W-:Y:S01]  /*0c80*/  LDGSTS.E.BYPASS.128 [R26+0x300], desc[UR8][R32.64], P3 ;  /* 0x00300000201a7fae */ /* 0x0005e20009981808 */
[--C-:B------:R-:W-:Y:S02]  /*0c90*/  HADD2.F32 R14, -RZ, R5.reuse.H0_H0 ;  /* 0x20000005ff0e7230 */ /* 0x100fe40000004100 */
[----:B------:R-:W-:Y:S01]  /*0ca0*/  HADD2.F32 R15, -RZ, R5.H1_H1 ;  /* 0x30000005ff0f7230 */ /* 0x000fe20000004100 */
[----:B------:R-:W0:Y:S01]  /*0cb0*/  LDGDEPBAR ;  /* 0x00000000000079af */ /* 0x000e220000000000 */
[--C-:B-1----:R-:W-:Y:S02]  /*0cc0*/  HADD2.F32 R18, -RZ, R7.reuse.H0_H0 ;  /* 0x20000007ff127230 */ /* 0x102fe40000004100 */
[----:B------:R-:W-:-:S07]  /*0cd0*/  HADD2.F32 R19, -RZ, R7.H1_H1 ;  /* 0x30000007ff137230 */ /* 0x000fce0000004100 */
.L_x_8:
[----:B------:R-:W-:Y:S01]  /*0ce0*/  IMAD.U32 R6, RZ, RZ, UR5 ;  /* 0x00000005ff067e24 */ /* 0x000fe2000f8e00ff */
[----:B------:R-:W1:Y:S01]  /*0cf0*/  LDC.64 R4, c[0x0][0x388] ;  /* 0x0000e200ff047b82 */ /* 0x000e620000000a00 */
[----:B------:R-:W-:Y:S02]  /*0d00*/  USHF.L.U32 UR4, UR5, 0xd, URZ ;  /* 0x0000000d05047899 */ /* 0x000fe400080006ff */
[C---:B------:R-:W-:Y:S01]  /*0d10*/  IMAD R27, R6.reuse, 0x20, R21 ;  /* 0x00000020061b7824 */ /* 0x040fe200078e0215 */
[----:B------:R-:W-:Y:S01]  /*0d20*/  UIADD3 UR5, UPT, UPT, UR5, 0x1, URZ ;  /* 0x0000000105057890 */ /* 0x000fe2000fffe0ff */
[----:B------:R-:W-:Y:S01]  /*0d30*/  IMAD R6, R6, 0x20, R24 ;  /* 0x0000002006067824 */ /* 0x000fe200078e0218 */
[----:B------:R-:W-:Y:S01]  /*0d40*/  ULOP3.LUT UR4, UR4, 0x2000, URZ, 0xc0, !UPT ;  /* 0x0000200004047892 */ /* 0x000fe2000f8ec0ff */
[C---:B--2---:R-:W-:Y:S01]  /*0d50*/  VIADD R31, R27.reuse, 0x3 ;  /* 0x000000031b1f7836 */ /* 0x044fe20000000000 */
[----:B------:R-:W-:Y:S01]  /*0d60*/  IADD3 R7, PT, PT, R27, 0x1, RZ ;  /* 0x000000011b077810 */ /* 0x000fe20007ffe0ff */
[----:B------:R-:W-:Y:S01]  /*0d70*/  IMAD R29, R6, 0x80, R25 ;  /* 0x00000080061d7824 */ /* 0x000fe200078e0219 */
[----:B------:R-:W-:-:S02]  /*0d80*/  ISETP.GT.AND P0, PT, R22, R27, PT ;  /* 0x0000001b1600720c */ /* 0x000fc40003f04270 */
[----:B------:R-:W-:Y:S01]  /*0d90*/  ISETP.GT.AND P1, PT, R22, R7, PT ;  /* 0x000000071600720c */ /* 0x000fe20003f24270 */
[----:B------:R-:W-:Y:S01]  /*0da0*/  VIADD R35, R29, 0x180 ;  /* 0x000001801d237836 */ /* 0x000fe20000000000 */
[----:B------:R-:W-:Y:S01]  /*0db0*/  IADD3 R7, PT, PT, R27, 0x2, RZ ;  /* 0x000000021b077810 */ /* 0x000fe20007ffe0ff */
[----:B------:R-:W-:Y:S01]  /*0dc0*/  VIADD R37, R26, UR4 ;  /* 0x000000041a257c36 */ /* 0x000fe20008000000 */
[C---:B------:R-:W-:Y:S01]  /*0dd0*/  ISETP.GT.AND P3, PT, R22.reuse, R31, PT ;  /* 0x0000001f1600720c */ /* 0x040fe20003f64270 */
[C---:B------:R-:W-:Y:S01]  /*0de0*/  VIADD R31, R29.reuse, 0x80 ;  /* 0x000000801d1f7836 */ /* 0x040fe20000000000 */
[----:B------:R-:W-:Y:S01]  /*0df0*/  ISETP.GT.AND P2, PT, R22, R7, PT ;  /* 0x000000071600720c */ /* 0x000fe20003f44270 */
[----:B------:R-:W-:Y:S01]  /*0e00*/  ULOP3.LUT UR4, UR4, 0x2000, URZ, 0x3c, !UPT ;  /* 0x0000200004047892 */ /* 0x000fe2000f8e3cff */
[C---:B------:R-:W-:Y:S01]  /*0e10*/  IADD3 R33, PT, PT, R29.reuse, 0x100, RZ ;  /* 0x000001001d217810 */ /* 0x040fe20007ffe0ff */
[----:B-1----:R-:W-:-:S04]  /*0e20*/  IMAD.WIDE.U32 R28, R29, 0x2, R4 ;  /* 0x000000021d1c7825 */ /* 0x002fc800078e0004 */
[--C-:B------:R-:W-:Y:S01]  /*0e30*/  IMAD.WIDE.U32 R30, R31, 0x2, R4.reuse ;  /* 0x000000021f1e7825 */ /* 0x100fe200078e0004 */
[----:B------:R-:W-:Y:S01]  /*0e40*/  @!PT LDS RZ, [RZ] ;  /* 0x00000000fffff984 */ /* 0x000fe20000000800 */
[----:B------:R-:W-:Y:S01]  /*0e50*/  @!PT LDS RZ, [RZ] ;  /* 0x00000000fffff984 */ /* 0x000fe20000000800 */
[----:B------:R-:W-:Y:S01]  /*0e60*/  @!PT LDS RZ, [RZ] ;  /* 0x00000000fffff984 */ /* 0x000fe20000000800 */
[----:B------:R1:W-:Y:S03]  /*0e70*/  LDGSTS.E.BYPASS.128 [R37], desc[UR8][R28.64], P0 ;  /* 0x000000001c257fae */ /* 0x0003e60008181808 */
[--C-:B------:R-:W-:Y:S01]  /*0e80*/  IMAD.WIDE.U32 R32, R33, 0x2, R4.reuse ;  /* 0x0000000221207825 */ /* 0x100fe200078e0004 */
[----:B------:R2:W-:Y:S03]  /*0e90*/  LDGSTS.E.BYPASS.128 [R37+0x100], desc[UR8][R30.64], P1 ;  /* 0x001000001e257fae */ /* 0x0005e60008981808 */
[----:B------:R-:W-:Y:S01]  /*0ea0*/  IMAD.WIDE.U32 R34, R35, 0x2, R4 ;  /* 0x0000000223227825 */ /* 0x000fe200078e0004 */
[----:B------:R-:W-:Y:S04]  /*0eb0*/  LDGSTS.E.BYPASS.128 [R37+0x200], desc[UR8][R32.64], P2 ;  /* 0x0020000020257fae */ /* 0x000fe80009181808 */
[----:B------:R3:W-:Y:S04]  /*0ec0*/  LDGSTS.E.BYPASS.128 [R37+0x300], desc[UR8][R34.64], P3 ;  /* 0x0030000022257fae */ /* 0x0007e80009981808 */
[----:B------:R-:W0:Y:S01]  /*0ed0*/  LDGDEPBAR ;  /* 0x00000000000079af */ /* 0x000e220000000000 */
[----:B------:R-:W-:-:S04]  /*0ee0*/  DEPBAR.LE SB0, 0x1 ;  /* 0x000080400000791a */ /* 0x000fc80000000000 */
[----:B------:R-:W-:Y:S06]  /*0ef0*/  BAR.SYNC.DEFER_BLOCKING 0x0 ;  /* 0x0000000000007b1d */ /* 0x000fec0000010000 */
[----:B------:R-:W4:Y:S02]  /*0f00*/  LDS.128 R4, [R26+UR4] ;  /* 0x000000041a047984 */ /* 0x000f240008000c00 */
[--C-:B----4-:R-:W-:Y:S02]  /*0f10*/  HADD2.F32 R39, -RZ, R4.reuse.H0_H0 ;  /* 0x20000004ff277230 */ /* 0x110fe40000004100 */
[----:B------:R-:W-:-:S02]  /*0f20*/  HADD2.F32 R36, -RZ, R4.H1_H1 ;  /* 0x30000004ff247230 */ /* 0x000fc40000004100 */
[--C-:B-1----:R-:W-:Y:S02]  /*0f30*/  HADD2.F32 R28, -RZ, R5.reuse.H0_H0 ;  /* 0x20000005ff1c7230 */ /* 0x102fe40000004100 */
[----:B------:R-:W-:Y:S01]  /*0f40*/  FFMA R4, R0, R39, RZ ;  /* 0x0000002700047223 */ /* 0x000fe200000000ff */
[----:B------:R-:W-:-:S03]  /*0f50*/  HADD2.F32 R5, -RZ, R5.H1_H1 ;  /* 0x30000005ff057230 */ /* 0x000fc60000004100 */
[----:B------:R-:W-:Y:S01]  /*0f60*/  FFMA R29, R13, R36, R4 ;  /* 0x000000240d1d7223 */ /* 0x000fe20000000004 */
[--C-:B------:R-:W-:Y:S02]  /*0f70*/  HADD2.F32 R4, -RZ, R6.reuse.H0_H0 ;  /* 0x20000006ff047230 */ /* 0x100fe40000004100 */
[----:B------:R-:W-:Y:S02]  /*0f80*/  HADD2.F32 R6, -RZ, R6.H1_H1 ;  /* 0x30000006ff067230 */ /* 0x000fe40000004100 */
[----:B------:R-:W-:-:S04]  /*0f90*/  FFMA R28, R14, R28, R29 ;  /* 0x0000001c0e1c7223 */ /* 0x000fc8000000001d */
[----:B------:R-:W-:Y:S01]  /*0fa0*/  FFMA R5, R15, R5, R28 ;  /* 0x000000050f057223 */ /* 0x000fe2000000001c */
[--C-:B------:R-:W-:Y:S02]  /*0fb0*/  HADD2.F32 R28, -RZ, R7.reuse.H0_H0 ;  /* 0x20000007ff1c7230 */ /* 0x100fe40000004100 */
[----:B------:R-:W-:Y:S02]  /*0fc0*/  HADD2.F32 R7, -RZ, R7.H1_H1 ;  /* 0x30000007ff077230 */ /* 0x000fe40000004100 */
[----:B------:R-:W-:-:S04]  /*0fd0*/  FFMA R4, R16, R4, R5 ;  /* 0x0000000410047223 */ /* 0x000fc80000000005 */
[----:B------:R-:W-:-:S04]  /*0fe0*/  FFMA R5, R17, R6, R4 ;  /* 0x0000000611057223 */ /* 0x000fc80000000004 */
[----:B------:R-:W-:-:S04]  /*0ff0*/  FFMA R28, R18, R28, R5 ;  /* 0x0000001c121c7223 */ /* 0x000fc80000000005 */
[----:B------:R-:W-:-:S05]  /*1000*/  FFMA R7, R19, R7, R28 ;  /* 0x0000000713077223 */ /* 0x000fca000000001c */
[----:B------:R-:W1:Y:S02]  /*1010*/  SHFL.BFLY PT, R4, R7, 0x8, 0x1f ;  /* 0x0d001f0007047f89 */ /* 0x000e6400000e0000 */
[----:B-1----:R-:W-:-:S05]  /*1020*/  FADD R5, R7, R4 ;  /* 0x0000000407057221 */ /* 0x002fca0000000000 */
[----:B------:R-:W1:Y:S02]  /*1030*/  SHFL.BFLY PT, R4, R5, 0x4, 0x1f ;  /* 0x0c801f0005047f89 */ /* 0x000e6400000e0000 */
[----:B-1----:R-:W-:Y:S01]  /*1040*/  FADD R6, R5, R4 ;  /* 0x0000000405067221 */ /* 0x002fe20000000000 */
[----:B------:R-:W-:-:S04]  /*1050*/  IADD3 R4, PT, PT, R27, -0x20, RZ ;  /* 0xffffffe01b047810 */ /* 0x000fc80007ffe0ff */
[----:B------:R-:W2:Y:S02]  /*1060*/  SHFL.BFLY PT, R29, R6, 0x2, 0x1f ;  /* 0x0c401f00061d7f89 */ /* 0x000ea400000e0000 */
[----:B--2---:R-:W-:Y:S01]  /*1070*/  FADD R30, R6, R29 ;  /* 0x0000001d061e7221 */ /* 0x004fe20000000000 */
[----:B------:R-:W-:-:S04]  /*1080*/  IMAD R29, R12, 0xcd, R4 ;  /* 0x000000cd0c1d7824 */ /* 0x000fc800078e0204 */
[----:B------:R-:W1:Y:S01]  /*1090*/  SHFL.BFLY PT, R31, R30, 0x1, 0x1f ;  /* 0x0c201f001e1f7f89 */ /* 0x000e6200000e0000 */
[C---:B------:R-:W-:Y:S01]  /*10a0*/  ISETP.GT.AND P0, PT, R29.reuse, 0x3ff, PT ;  /* 0x000003ff1d00780c */ /* 0x040fe20003f04270 */
[C---:B------:R-:W-:Y:S02]  /*10b0*/  IMAD R28, R29.reuse, 0x4, R20 ;  /* 0x000000041d1c7824 */ /* 0x040fe400078e0214 */
[----:B---3--:R-:W-:Y:S01]  /*10c0*/  VIADD R37, R29, 0x1 ;  /* 0x000000011d257836 */ /* 0x008fe20000000000 */
[----:B------:R-:W-:-:S13]  /*10d0*/  ISETP.GE.U32.OR P0, PT, R4, R11, P0 ;  /* 0x0000000b0400720c */ /* 0x000fda0000706470 */
[----:B------:R-:W-:Y:S01]  /*10e0*/  @!P0 STS [R28+0x5000], R29 ;  /* 0x0050001d1c008388 */ /* 0x000fe20000000800 */
[----:B-1----:R-:W-:-:S05]  /*10f0*/  FADD R33, R30, R31 ;  /* 0x0000001f1e217221 */ /* 0x002fca0000000000 */
[----:B------:R-:W-:Y:S01]  /*1100*/  @!P0 STS [R28+0x4000], R33 ;  /* 0x004000211c008388 */ /* 0x000fe20000000800 */
[----:B------:R-:W-:-:S03]  /*1110*/  ISETP.GT.AND P0, PT, R37, 0x3ff, PT ;  /* 0x000003ff2500780c */ /* 0x000fc60003f04270 */
[----:B------:R-:W1:Y:S02]  /*1120*/  LDS.128 R4, [R26+UR4+0x100] ;  /* 0x000100041a047984 */ /* 0x000e640008000c00 */
[--C-:B-1----:R-:W-:Y:S02]  /*1130*/  HADD2.F32 R31, -RZ, R4.reuse.H0_H0 ;  /* 0x20000004ff1f7230 */ /* 0x102fe40000004100 */
[----:B------:R-:W-:Y:S02]  /*1140*/  HADD2.F32 R30, -RZ, R4.H1_H1 ;  /* 0x30000004ff1e7230 */ /* 0x000fe40000004100 */
[--C-:B------:R-:W-:Y:S02]  /*1150*/  HADD2.F32 R32, -RZ, R5.reuse.H0_H0 ;  /* 0x20000005ff207230 */ /* 0x100fe40000004100 */
[----:B------:R-:W-:Y:S01]  /*1160*/  FFMA R4, R0, R31, RZ ;  /* 0x0000001f00047223 */ /* 0x000fe200000000ff */
[----:B------:R-:W-:-:S03]  /*1170*/  HADD2.F32 R5, -RZ, R5.H1_H1 ;  /* 0x30000005ff057230 */ /* 0x000fc60000004100 */
[----:B------:R-:W-:Y:S01]  /*1180*/  FFMA R31, R13, R30, R4 ;  /* 0x0000001e0d1f7223 */ /* 0x000fe20000000004 */
[--C-:B------:R-:W-:Y:S02]  /*1190*/  HADD2.F32 R4, -RZ, R6.reuse.H0_H0 ;  /* 0x20000006ff047230 */ /* 0x100fe40000004100 */
[----:B------:R-:W-:Y:S02]  /*11a0*/  HADD2.F32 R6, -RZ, R6.H1_H1 ;  /* 0x30000006ff067230 */ /* 0x000fe40000004100 */
[----:B------:R-:W-:Y:S01]  /*11b0*/  FFMA R32, R14, R32, R31 ;  /* 0x000000200e207223 */ /* 0x000fe2000000001f */
[--C-:B------:R-:W-:Y:S02]  /*11c0*/  HADD2.F32 R30, -RZ, R7.reuse.H0_H0 ;  /* 0x20000007ff1e7230 */ /* 0x100fe40000004100 */
[----:B------:R-:W-:Y:S02]  /*11d0*/  HADD2.F32 R7, -RZ, R7.H1_H1 ;  /* 0x30000007ff077230 */ /* 0x000fe40000004100 */
[----:B------:R-:W-:Y:S01]  /*11e0*/  FFMA R5, R15, R5, R32 ;  /* 0x000000050f057223 */ /* 0x000fe20000000020 */
[----:B------:R-:W-:-:S03]  /*11f0*/  IADD3 R32, PT, PT, R27, -0x1f, RZ ;  /* 0xffffffe11b207810 */ /* 0x000fc60007ffe0ff */
[----:B------:R-:W-:Y:S01]  /*1200*/  FFMA R4, R16, R4, R5 ;  /* 0x0000000410047223 */ /* 0x000fe20000000005 */
[----:B------:R-:W-:-:S03]  /*1210*/  ISETP.GE.U32.OR P0, PT, R32, R11, P0 ;  /* 0x0000000b2000720c */ /* 0x000fc60000706470 */
[----:B------:R-:W-:-:S04]  /*1220*/  FFMA R5, R17, R6, R4 ;  /* 0x0000000611057223 */ /* 0x000fc80000000004 */
[----:B------:R-:W-:-:S04]  /*1230*/  FFMA R30, R18, R30, R5 ;  /* 0x0000001e121e7223 */ /* 0x000fc80000000005 */
[----:B------:R-:W-:Y:S02]  /*1240*/  FFMA R7, R19, R7, R30 ;  /* 0x0000000713077223 */ /* 0x000fe4000000001e */
[----:B------:R1:W-:Y:S04]  /*1250*/  @!P0 STS [R28+0x5004], R37 ;  /* 0x005004251c008388 */ /* 0x0003e80000000800 */
[----:B------:R-:W2:Y:S01]  /*1260*/  SHFL.BFLY PT, R4, R7, 0x8, 0x1f ;  /* 0x0d001f0007047f89 */ /* 0x000ea200000e0000 */
[C---:B-1----:R-:W-:Y:S01]  /*1270*/  VIADD R37, R29.reuse, 0x2 ;  /* 0x000000021d257836 */ /* 0x042fe20000000000 */
[----:B------:R-:W-:Y:S01]  /*1280*/  IADD3 R29, PT, PT, R29, 0x3, RZ ;  /* 0x000000031d1d7810 */ /* 0x000fe20007ffe0ff */
[----:B--2---:R-:W-:-:S05]  /*1290*/  FADD R4, R7, R4 ;  /* 0x0000000407047221 */ /* 0x004fca0000000000 */
[----:B------:R-:W1:Y:S02]  /*12a0*/  SHFL.BFLY PT, R5, R4, 0x4, 0x1f ;  /* 0x0c801f0004057f89 */ /* 0x000e6400000e0000 */
[----:B-1----:R-:W-:-:S05]  /*12b0*/  FADD R30, R4, R5 ;  /* 0x00000005041e7221 */ /* 0x002fca0000000000 */
[----:B------:R-:W1:Y:S02]  /*12c0*/  SHFL.BFLY PT, R5, R30, 0x2, 0x1f ;  /* 0x0c401f001e057f89 */ /* 0x000e6400000e0000 */
[----:B-1----:R-:W-:-:S05]  /*12d0*/  FADD R31, R30, R5 ;  /* 0x000000051e1f7221 */ /* 0x002fca0000000000 */
[----:B------:R-:W1:Y:S02]  /*12e0*/  SHFL.BFLY PT, R6, R31, 0x1, 0x1f ;  /* 0x0c201f001f067f89 */ /* 0x000e6400000e0000 */
        /* <DEDUP_REMOVED lines=16> */
[----:B------:R-:W-:-:S03]  /*13f0*/  VIADD R32, R27, 0xffffffe2 ;  /* 0xffffffe21b207836 */ /* 0x000fc60000000000 */
[----:B------:R-:W-:Y:S02]  /*1400*/  FFMA R4, R16, R4, R5 ;  /* 0x0000000410047223 */ /* 0x000fe40000000005 */
[----:B------:R-:W-:Y:S02]  /*1410*/  ISETP.GE.U32.OR P0, PT, R32, R11, P0 ;  /* 0x0000000b2000720c */ /* 0x000fe40000706470 */
[----:B------:R-:W-:-:S04]  /*1420*/  FFMA R5, R17, R6, R4 ;  /* 0x0000000611057223 */ /* 0x000fc80000000004 */
[----:B------:R-:W-:-:S04]  /*1430*/  FFMA R30, R18, R30, R5 ;  /* 0x0000001e121e7223 */ /* 0x000fc80000000005 */
[----:B------:R-:W-:-:S03]  /*1440*/  FFMA R7, R19, R7, R30 ;  /* 0x0000000713077223 */ /* 0x000fc6000000001e */
[----:B------:R-:W-:Y:S04]  /*1450*/  @!P0 STS [R28+0x5008], R37 ;  /* 0x005008251c008388 */ /* 0x000fe80000000800 */
[----:B------:R-:W1:Y:S02]  /*1460*/  SHFL.BFLY PT, R4, R7, 0x8, 0x1f ;  /* 0x0d001f0007047f89 */ /* 0x000e6400000e0000 */
[----:B-1----:R-:W-:-:S05]  /*1470*/  FADD R4, R7, R4 ;  /* 0x0000000407047221 */ /* 0x002fca0000000000 */
        /* <DEDUP_REMOVED lines=20> */
[----:B------:R-:W-:-:S04]  /*15c0*/  FFMA R5, R15, R5, R32 ;  /* 0x000000050f057223 */ /* 0x000fc80000000020 */
[----:B------:R-:W-:-:S04]  /*15d0*/  FFMA R4, R16, R4, R5 ;  /* 0x0000000410047223 */ /* 0x000fc80000000005 */
[----:B------:R-:W-:-:S04]  /*15e0*/  FFMA R5, R17, R6, R4 ;  /* 0x0000000611057223 */ /* 0x000fc80000000004 */
[----:B------:R-:W-:-:S04]  /*15f0*/  FFMA R30, R18, R30, R5 ;  /* 0x0000001e121e7223 */ /* 0x000fc80000000005 */
[----:B------:R-:W-:Y:S01]  /*1600*/  FFMA R7, R19, R7, R30 ;  /* 0x0000000713077223 */ /* 0x000fe2000000001e */
[----:B------:R-:W-:-:S04]  /*1610*/  VIADD R30, R27, 0xffffffe3 ;  /* 0xffffffe31b1e7836 */ /* 0x000fc80000000000 */
[----:B------:R-:W1:Y:S01]  /*1620*/  SHFL.BFLY PT, R4, R7, 0x8, 0x1f ;  /* 0x0d001f0007047f89 */ /* 0x000e6200000e0000 */
[----:B------:R-:W-:-:S13]  /*1630*/  ISETP.GE.U32.OR P0, PT, R30, R11, P0 ;  /* 0x0000000b1e00720c */ /* 0x000fda0000706470 */
[----:B------:R-:W-:Y:S01]  /*1640*/  @!P0 STS [R28+0x500c], R29 ;  /* 0x00500c1d1c008388 */ /* 0x000fe20000000800 */
[----:B-1----:R-:W-:-:S05]  /*1650*/  FADD R4, R7, R4 ;  /* 0x0000000407047221 */ /* 0x002fca0000000000 */
[----:B------:R-:W1:Y:S02]  /*1660*/  SHFL.BFLY PT, R5, R4, 0x4, 0x1f ;  /* 0x0c801f0004057f89 */ /* 0x000e6400000e0000 */
[----:B-1----:R-:W-:-:S05]  /*1670*/  FADD R5, R4, R5 ;  /* 0x0000000504057221 */ /* 0x002fca0000000000 */
[----:B------:R-:W1:Y:S02]  /*1680*/  SHFL.BFLY PT, R6, R5, 0x2, 0x1f ;  /* 0x0c401f0005067f89 */ /* 0x000e6400000e0000 */
[----:B-1----:R-:W-:-:S05]  /*1690*/  FADD R6, R5, R6 ;  /* 0x0000000605067221 */ /* 0x002fca0000000000 */
[----:B------:R-:W1:Y:S02]  /*16a0*/  SHFL.BFLY PT, R31, R6, 0x1, 0x1f ;  /* 0x0c201f00061f7f89 */ /* 0x000e6400000e0000 */
[----:B-1----:R-:W-:-:S05]  /*16b0*/  FADD R31, R6, R31 ;  /* 0x0000001f061f7221 */ /* 0x002fca0000000000 */
[----:B------:R1:W-:Y:S01]  /*16c0*/  @!P0 STS [R28+0x400c], R31 ;  /* 0x00400c1f1c008388 */ /* 0x0003e20000000800 */
[----:B------:R-:W-:-:S13]  /*16d0*/  ISETP.NE.AND P0, PT, R23, UR5, PT ;  /* 0x0000000517007c0c */ /* 0x000fda000bf05270 */
[----:B-1----:R-:W-:Y:S05]  /*16e0*/  @P0 BRA `(.L_x_8) ;  /* 0xfffffff4007c0947 */ /* 0x002fea000383ffff */
[----:B------:R-:W-:Y:S01]  /*16f0*/  VIADD R22, R23, 0xffffffff ;  /* 0xffffffff17167836 */ /* 0x000fe20000000000 */
[----:B------:R-:W-:-:S04]  /*1700*/  DEPBAR.LE SB0, 0x0 ;  /* 0x000080000000791a */ /* 0x000fc80000000000 */
[C---:B------:R-:W-:Y:S01]  /*1710*/  LEA.HI R4, R22.reuse, R22, RZ, 0x1 ;  /* 0x0000001616047211 */ /* 0x040fe200078f08ff */
[----:B------:R-:W-:-:S03]  /*1720*/  IMAD R21, R22, 0x20, R21 ;  /* 0x0000002016157824 */ /* 0x000fc600078e0215 */
[----:B------:R-:W-:-:S04]  /*1730*/  PRMT R4, R4, 0x9910, RZ ;  /* 0x0000991004047816 */ /* 0x000fc800000000ff */
[----:B------:R-:W-:-:S04]  /*1740*/  SHF.R.S32.HI R4, RZ, 0x1, R4 ;  /* 0x00000001ff047819 */ /* 0x000fc80000011404 */
[----:B------:R-:W-:-:S05]  /*1750*/  PRMT R5, R4, 0x9910, RZ ;  /* 0x0000991004057816 */ /* 0x000fca00000000ff */
[----:B------:R-:W-:-:S05]  /*1760*/  IMAD R5, R5, -0x2, R22 ;  /* 0xfffffffe05057824 */ /* 0x000fca00078e0216 */
[----:B------:R-:W-:Y:S01]  /*1770*/  LEA R26, R5, R26, 0xd ;  /* 0x0000001a051a7211 */ /* 0x000fe200078e68ff */
[----:B------:R-:W-:Y:S06]  /*1780*/  BAR.SYNC.DEFER_BLOCKING 0x0 ;  /* 0x0000000000007b1d */ /* 0x000fec0000010000 */
[----:B------:R-:W1:Y:S02]  /*1790*/  LDS.128 R4, [R26] ;  /* 0x000000001a047984 */ /* 0x000e640000000c00 */
[--C-:B-1----:R-:W-:Y:S02]  /*17a0*/  HADD2.F32 R23, -RZ, R4.reuse.H0_H0 ;  /* 0x20000004ff177230 */ /* 0x102fe40000004100 */
[----:B------:R-:W-:-:S02]  /*17b0*/  HADD2.F32 R24, -RZ, R4.H1_H1 ;  /* 0x30000004ff187230 */ /* 0x000fc40000004100 */
[--C-:B------:R-:W-:Y:S02]  /*17c0*/  HADD2.F32 R25, -RZ, R5.reuse.H0_H0 ;  /* 0x20000005ff197230 */ /* 0x100fe40000004100 */
[----:B------:R-:W-:Y:S01]  /*17d0*/  FFMA R4, R0, R23, RZ ;  /* 0x0000001700047223 */ /* 0x000fe200000000ff */
[----:B------:R-:W-:-:S03]  /*17e0*/  HADD2.F32 R5, -RZ, R5.H1_H1 ;  /* 0x30000005ff057230 */ /* 0x000fc60000004100 */
[----:B------:R-:W-:-:S04]  /*17f0*/  FFMA R23, R13, R24, R4 ;  /* 0x000000180d177223 */ /* 0x000fc80000000004 */
        /* <DEDUP_REMOVED lines=8> */
[----:B------:R-:W-:Y:S01]  /*1880*/  FFMA R4, R18, R23, R5 ;  /* 0x0000001712047223 */ /* 0x000fe20000000005 */
[----:B------:R-:W-:-:S03]  /*1890*/  IMAD R23, R12, 0xcd, R21 ;  /* 0x000000cd0c177824 */ /* 0x000fc600078e0215 */
[----:B------:R-:W-:Y:S01]  /*18a0*/  FFMA R4, R19, R7, R4 ;  /* 0x0000000713047223 */ /* 0x000fe20000000004 */
[C---:B------:R-:W-:Y:S01]  /*18b0*/  IMAD R20, R23.reuse, 0x4, R20 ;  /* 0x0000000417147824 */ /* 0x040fe200078e0214 */
[----:B------:R-:W-:-:S03]  /*18c0*/  ISETP.GT.AND P0, PT, R23, 0x3ff, PT ;  /* 0x000003ff1700780c */ /* 0x000fc60003f04270 */
[----:B------:R-:W1:Y:S01]  /*18d0*/  SHFL.BFLY PT, R5, R4, 0x8, 0x1f ;  /* 0x0d001f0004057f89 */ /* 0x000e6200000e0000 */
[----:B------:R-:W-:-:S13]  /*18e0*/  ISETP.GE.OR P0, PT, R21, R11, P0 ;  /* 0x0000000b1500720c */ /* 0x000fda0000706670 */
        /* <DEDUP_REMOVED lines=8> */
[----:B------:R-:W-:Y:S04]  /*1970*/  @!P0 STS [R20+0x4000], R25 ;  /* 0x0040001914008388 */ /* 0x000fe80000000800 */
[----:B------:R-:W1:Y:S02]  /*1980*/  LDS.128 R4, [R26+0x100] ;  /* 0x000100001a047984 */ /* 0x000e640000000c00 */
[--C-:B-1----:R-:W-:Y:S02]  /*1990*/  HADD2.F32 R27, -RZ, R4.reuse.H0_H0 ;  /* 0x20000004ff1b7230 */ /* 0x102fe40000004100 */
[----:B------:R-:W-:Y:S02]  /*19a0*/  HADD2.F32 R22, -RZ, R4.H1_H1 ;  /* 0x30000004ff167230 */ /* 0x000fe40000004100 */
[----:B------:R-:W-:-:S02]  /*19b0*/  HADD2.F32 R24, -RZ, R5.H0_H0 ;  /* 0x20000005ff187230 */ /* 0x000fc40000004100 */
[----:B------:R-:W-:Y:S01]  /*19c0*/  FFMA R4, R0, R27, RZ ;  /* 0x0000001b00047223 */ /* 0x000fe200000000ff */
[----:B------:R-:W-:-:S03]  /*19d0*/  HADD2.F32 R5, -RZ, R5.H1_H1 ;  /* 0x30000005ff057230 */ /* 0x000fc60000004100 */
[----:B------:R-:W-:Y:S01]  /*19e0*/  FFMA R27, R13, R22, R4 ;  /* 0x000000160d1b7223 */ /* 0x000fe20000000004 */
[--C-:B------:R-:W-:Y:S02]  /*19f0*/  HADD2.F32 R4, -RZ, R6.reuse.H0_H0 ;  /* 0x20000006ff047230 */ /* 0x100fe40000004100 */
[----:B------:R-:W-:Y:S02]  /*1a00*/  HADD2.F32 R6, -RZ, R6.H1_H1 ;  /* 0x30000006ff067230 */ /* 0x000fe40000004100 */
[----:B------:R-:W-:Y:S01]  /*1a10*/  FFMA R24, R14, R24, R27 ;  /* 0x000000180e187223 */ /* 0x000fe2000000001b */
[--C-:B------:R-:W-:Y:S01]  /*1a20*/  HADD2.F32 R22, -RZ, R7.reuse.H0_H0 ;  /* 0x20000007ff167230 */ /* 0x100fe20000004100 */
[----:B------:R-:W-:Y:S01]  /*1a30*/  IADD3 R27, PT, PT, R23, 0x1, RZ ;  /* 0x00000001171b7810 */ /* 0x000fe20007ffe0ff */
[----:B------:R-:W-:Y:S02]  /*1a40*/  HADD2.F32 R7, -RZ, R7.H1_H1 ;  /* 0x30000007ff077230 */ /* 0x000fe40000004100 */
[----:B------:R-:W-:Y:S01]  /*1a50*/  FFMA R5, R15, R5, R24 ;  /* 0x000000050f057223 */ /* 0x000fe20000000018 */
[----:B------:R-:W-:-:S03]  /*1a60*/  ISETP.GT.AND P0, PT, R27, 0x3ff, PT ;  /* 0x000003ff1b00780c */ /* 0x000fc60003f04270 */
[----:B------:R-:W-:-:S04]  /*1a70*/  FFMA R4, R16, R4, R5 ;  /* 0x0000000410047223 */ /* 0x000fc80000000005 */
[----:B------:R-:W-:Y:S01]  /*1a80*/  FFMA R5, R17, R6, R4 ;  /* 0x0000000611057223 */ /* 0x000fe20000000004 */
[----:B------:R-:W-:-:S03]  /*1a90*/  VIADD R6, R21, 0x1 ;  /* 0x0000000115067836 */ /* 0x000fc60000000000 */
[----:B------:R-:W-:Y:S02]  /*1aa0*/  FFMA R22, R18, R22, R5 ;  /* 0x0000001612167223 */ /* 0x000fe40000000005 */
[----:B------:R-:W-:Y:S02]  /*1ab0*/  ISETP.GE.OR P0, PT, R6, R11, P0 ;  /* 0x0000000b0600720c */ /* 0x000fe40000706670 */
[----:B------:R-:W-:-:S05]  /*1ac0*/  FFMA R7, R19, R7, R22 ;  /* 0x0000000713077223 */ /* 0x000fca0000000016 */
[----:B------:R-:W1:Y:S06]  /*1ad0*/  SHFL.BFLY PT, R4, R7, 0x8, 0x1f ;  /* 0x0d001f0007047f89 */ /* 0x000e6c00000e0000 */
[----:B------:R2:W-:Y:S02]  /*1ae0*/  @!P0 STS [R20+0x5004], R27 ;  /* 0x0050041b14008388 */ /* 0x0005e40000000800 */
[C---:B--2---:R-:W-:Y:S02]  /*1af0*/  VIADD R27, R23.reuse, 0x2 ;  /* 0x00000002171b7836 */ /* 0x044fe40000000000 */
[----:B------:R-:W-:-:S02]  /*1b00*/  VIADD R23, R23, 0x3 ;  /* 0x0000000317177836 */ /* 0x000fc40000000000 */
        /* <DEDUP_REMOVED lines=9> */
[----:B------:R-:W1:Y:S02]  /*1ba0*/  LDS.128 R4, [R26+0x200] ;  /* 0x000200001a047984 */ /* 0x000e640000000c00 */
        /* <DEDUP_REMOVED lines=13> */
[----:B------:R-:W-:Y:S01]  /*1c80*/  FFMA R5, R17, R6, R4 ;  /* 0x0000000611057223 */ /* 0x000fe20000000004 */
[----:B------:R-:W-:-:S03]  /*1c90*/  IADD3 R6, PT, PT, R21, 0x2, RZ ;  /* 0x0000000215067810 */ /* 0x000fc60007ffe0ff */
[----:B------:R-:W-:Y:S01]  /*1ca0*/  FFMA R22, R18, R22, R5 ;  /* 0x0000001612167223 */ /* 0x000fe20000000005 */
[----:B------:R-:W-:-:S03]  /*1cb0*/  ISETP.GE.OR P0, PT, R6, R11, P0 ;  /* 0x0000000b0600720c */ /* 0x000fc60000706670 */
[----:B------:R-:W-:-:S05]  /*1cc0*/  FFMA R7, R19, R7, R22 ;  /* 0x0000000713077223 */ /* 0x000fca0000000016 */
[----:B------:R-:W1:Y:S05]  /*1cd0*/  SHFL.BFLY PT, R4, R7, 0x8, 0x1f ;  /* 0x0d001f0007047f89 */ /* 0x000e6a00000e0000 */
        /* <DEDUP_REMOVED lines=25> */
[----:B------:R-:W-:Y:S02]  /*1e70*/  ISETP.GE.OR P0, PT, R14, R11, P0 ;  /* 0x0000000b0e00720c */ /* 0x000fe40000706670 */
        /* <DEDUP_REMOVED lines=12> */
[----:B------:R1:W-:Y:S02]  /*1f40*/  @!P0 STS [R20+0x400c], R11 ;  /* 0x00400c0b14008388 */ /* 0x0003e40000000800 */
.L_x_7:
[----:B------:R-:W-:Y:S05]  /*1f50*/  BSYNC.RECONVERGENT B0 ;  /* 0x0000000000007941 */ /* 0x000fea0003800200 */
.L_x_6:
[----:B------:R-:W-:Y:S01]  /*1f60*/  BAR.SYNC.DEFER_BLOCKING 0x0 ;  /* 0x0000000000007b1d */ /* 0x000fe20000010000 */
[----:B------:R-:W-:-:S05]  /*1f70*/  ISETP.NE.AND P0, PT, R12, RZ, PT ;  /* 0x000000ff0c00720c */ /* 0x000fca0003f05270 */
[----:B------:R-:W-:Y:S01]  /*1f80*/  BSSY.RECONVERGENT B0, `(.L_x_9) ;  /* 0x0000084000007945 */ /* 0x000fe20003800200 */
[----:B------:R-:W-:Y:S01]  /*1f90*/  @!PT LDS RZ, [RZ] ;  /* 0x00000000fffff984 */ /* 0x000fe20000000800 */
[----:B------:R-:W-:Y:S01]  /*1fa0*/  @!PT LDS RZ, [RZ] ;  /* 0x00000000fffff984 */ /* 0x000fe20000000800 */
[----:B------:R-:W-:Y:S01]  /*1fb0*/  @!PT LDS RZ, [RZ] ;  /* 0x00000000fffff984 */ /* 0x000fe20000000800 */
[----:B------:R-:W-:Y:S01]  /*1fc0*/  @!PT LDS RZ, [RZ] ;  /* 0x00000000fffff984 */ /* 0x000fe20000000800 */
[----:B------:R-:W-:Y:S06]  /*1fd0*/  MEMBAR.ALL.GPU ;  /* 0x0000000000007992 */ /* 0x000fec000000a000 */
[----:B------:R-:W-:-:S00]  /*1fe0*/  ERRBAR ;  /* 0x00000000000079ab */ /* 0x000fc00000000000 */
[----:B------:R-:W-:Y:S08]  /*1ff0*/  CGAERRBAR ;  /* 0x00000000000075ab */ /* 0x000ff00000000000 */
[----:B------:R-:W-:Y:S06]  /*2000*/  UCGABAR_ARV ;  /* 0x00000000000079c7 */ /* 0x000fec0008000000 */
[----:B------:R-:W-:Y:S01]  /*2010*/  UCGABAR_WAIT ;  /* 0x0000000000007dc7 */ /* 0x000fe20008000000 */
[----:B------:R-:W-:Y:S01]  /*2020*/  CCTL.IVALL ;  /* 0x00000000ff00798f */ /* 0x000fe20002000000 */
[----:B------:R-:W-:Y:S05]  /*2030*/  @!P0 BRA `(.L_x_10) ;  /* 0x0000000400e08947 */ /* 0x000fea0003800000 */
[----:B------:R-:W2:Y:S01]  /*2040*/  S2UR UR4, SR_CgaCtaId ;  /* 0x00000000000479c3 */ /* 0x000ea20000008800 */
[----:B------:R-:W-:Y:S02]  /*2050*/  ISETP.GT.U32.AND P0, PT, R3, 0xcc, PT ;  /* 0x000000cc0300780c */ /* 0x000fe40003f04070 */
[----:B------:R-:W-:-:S04]  /*2060*/  MOV R0, 0x400 ;  /* 0x0000040000007802 */ /* 0x000fc80000000f00 */
[----:B-1----:R-:W-:Y:S01]  /*2070*/  IADD3 R11, PT, PT, R0, 0x1220, RZ ;  /* 0x00001220000b7810 */ /* 0x002fe20007ffe0ff */
[----:B--2---:R-:W-:-:S06]  /*2080*/  IMAD.U32 R12, RZ, RZ, UR4 ;  /* 0x00000004ff0c7e24 */ /* 0x004fcc000f8e00ff */
[----:B------:R-:W-:Y:S05]  /*2090*/  @P0 BRA `(.L_x_10) ;  /* 0x0000000400c80947 */ /* 0x000fea0003800000 */
[----:B-----5:R-:W1:Y:S01]  /*20a0*/  I2F.U32.RP R6, R2 ;  /* 0x0000000200067306 */ /* 0x020e620000209000 */
[----:B------:R-:W-:Y:S01]  /*20b0*/  IADD3 R0, PT, PT, R3, R2, RZ ;  /* 0x0000000203007210 */ /* 0x000fe20007ffe0ff */
[----:B------:R-:W-:Y:S01]  /*20c0*/  BSSY.RECONVERGENT B1, `(.L_x_11) ;  /* 0x000003e000017945 */ /* 0x000fe20003800200 */
[----:B------:R-:W-:Y:S02]  /*20d0*/  ISETP.NE.U32.AND P3, PT, R2, RZ, PT ;  /* 0x000000ff0200720c */ /* 0x000fe40003f65070 */
[C---:B------:R-:W-:Y:S02]  /*20e0*/  ISETP.GE.U32.AND P2, PT, R0.reuse, 0xcd, PT ;  /* 0x000000cd0000780c */ /* 0x040fe40003f46070 */
[----:B------:R-:W-:Y:S02]  /*20f0*/  VIMNMX.U32 R7, PT, PT, R0, 0xcd, !PT ;  /* 0x000000cd00077848 */ /* 0x000fe40007fe0000 */
[----:B------:R-:W-:-:S03]  /*2100*/  LEA R11, R12, R11, 0x18 ;  /* 0x0000000b0c0b7211 */ /* 0x000fc600078ec0ff */
[----:B------:R-:W-:Y:S01]  /*2110*/  IMAD.IADD R0, R7, 0x1, -R0 ;  /* 0x0000000107007824 */ /* 0x000fe200078e0a00 */
[----:B-1----:R-:W1:Y:S04]  /*2120*/  MUFU.RCP R6, R6 ;  /* 0x0000000600067308 */ /* 0x002e680000001000 */
[C---:B------:R-:W-:Y:S02]  /*2130*/  IADD3 R7, PT, PT, R0.reuse, -0x1, RZ ;  /* 0xffffffff00077810 */ /* 0x040fe40007ffe0ff */
[----:B------:R-:W-:Y:S01]  /*2140*/  @P2 IADD3 R7, PT, PT, R0, RZ, RZ ;  /* 0x000000ff00072210 */ /* 0x000fe20007ffe0ff */
[----:B-1----:R-:W-:-:S04]  /*2150*/  VIADD R4, R6, 0xffffffe ;  /* 0x0ffffffe06047836 */ /* 0x002fc80000000000 */
[----:B------:R1:W2:Y:S02]  /*2160*/  F2I.FTZ.U32.TRUNC.NTZ R5, R4 ;  /* 0x0000000400057305 */ /* 0x0002a4000021f000 */
[----:B-1----:R-:W-:Y:S02]  /*2170*/  IMAD.MOV.U32 R4, RZ, RZ, RZ ;  /* 0x000000ffff047224 */ /* 0x002fe400078e00ff */
[----:B--2---:R-:W-:-:S04]  /*2180*/  IMAD.MOV R13, RZ, RZ, -R5 ;  /* 0x000000ffff0d7224 */ /* 0x004fc800078e0a05 */
[----:B------:R-:W-:-:S04]  /*2190*/  IMAD R13, R13, R2, RZ ;  /* 0x000000020d0d7224 */ /* 0x000fc800078e02ff */
[----:B------:R-:W-:Y:S01]  /*21a0*/  IMAD.HI.U32 R6, R5, R13, R4 ;  /* 0x0000000d05067227 */ /* 0x000fe200078e0004 */
[----:B------:R-:W-:-:S05]  /*21b0*/  MOV R13, R3 ;  /* 0x00000003000d7202 */ /* 0x000fca0000000f00 */
[----:B------:R-:W-:Y:S02]  /*21c0*/  IMAD.HI.U32 R0, R6, R7, RZ ;  /* 0x0000000706007227 */ /* 0x000fe400078e00ff */
[----:B------:R-:W1:Y:S02]  /*21d0*/  S2R R6, SR_SWINHI ;  /* 0x0000000000067919 */ /* 0x000e640000002f00 */
[----:B------:R-:W-:-:S04]  /*21e0*/  IMAD.MOV R4, RZ, RZ, -R0 ;  /* 0x000000ffff047224 */ /* 0x000fc800078e0a00 */
[----:B------:R-:W-:-:S05]  /*21f0*/  IMAD R7, R2, R4, R7 ;  /* 0x0000000402077224 */ /* 0x000fca00078e0207 */
[----:B------:R-:W-:-:S13]  /*2200*/  ISETP.GE.U32.AND P0, PT, R7, R2, PT ;  /* 0x000000020700720c */ /* 0x000fda0003f06070 */
[----:B------:R-:W-:Y:S01]  /*2210*/  @P0 IADD3 R7, PT, PT, R7, -R2, RZ ;  /* 0x8000000207070210 */ /* 0x000fe20007ffe0ff */
[----:B------:R-:W-:-:S03]  /*2220*/  @P0 VIADD R0, R0, 0x1 ;  /* 0x0000000100000836 */ /* 0x000fc60000000000 */
[----:B------:R-:W-:Y:S02]  /*2230*/  ISETP.GE.U32.AND P1, PT, R7, R2, PT ;  /* 0x000000020700720c */ /* 0x000fe40003f26070 */
[----:B------:R-:W-:Y:S02]  /*2240*/  SEL R7, RZ, 0x1, P2 ;  /* 0x00000001ff077807 */ /* 0x000fe40001000000 */
[----:B------:R-:W-:Y:S02]  /*2250*/  MOV R4, R11 ;  /* 0x0000000b00047202 */ /* 0x000fe40000000f00 */
[----:B-1----:R-:W-:Y:S02]  /*2260*/  MOV R5, R6 ;  /* 0x0000000600057202 */ /* 0x002fe40000000f00 */
[----:B------:R-:W-:-:S05]  /*2270*/  IADD3 R6, P0, PT, R4, 0x4000, RZ ;  /* 0x0000400004067810 */ /* 0x000fca0007f1e0ff */
[----:B------:R-:W-:Y:S02]  /*2280*/  @P1 IADD3 R0, PT, PT, R0, 0x1, RZ ;  /* 0x0000000100001810 */ /* 0x000fe40007ffe0ff */
[----:B------:R-:W-:Y:S02]  /*2290*/  @!P3 LOP3.LUT R0, RZ, R2, RZ, 0x33, !PT ;  /* 0x00000002ff00b212 */ /* 0x000fe400078e33ff */
[----:B------:R-:W-:-:S03]  /*22a0*/  IADD3 R14, P1, PT, R4, 0x5000, RZ ;  /* 0x00005000040e7810 */ /* 0x000fc60007f3e0ff */
[----:B------:R-:W-:Y:S01]  /*22b0*/  IMAD.IADD R0, R7, 0x1, R0 ;  /* 0x0000000107007824 */ /* 0x000fe200078e0200 */
[----:B------:R-:W-:Y:S01]  /*22c0*/  IADD3.X R7, PT, PT, RZ, R5, RZ, P0, !PT ;  /* 0x00000005ff077210 */ /* 0x000fe200007fe4ff */
[----:B------:R-:W-:-:S03]  /*22d0*/  IMAD.X R15, RZ, RZ, R5, P1 ;  /* 0x000000ffff0f7224 */ /* 0x000fc600008e0605 */
[C---:B------:R-:W-:Y:S02]  /*22e0*/  LOP3.LUT R4, R0.reuse, 0x3, RZ, 0xc0, !PT ;  /* 0x0000000300047812 */ /* 0x040fe400078ec0ff */
[----:B------:R-:W-:Y:S02]  /*22f0*/  ISETP.GE.U32.AND P1, PT, R0, 0x3, PT ;  /* 0x000000030000780c */ /* 0x000fe40003f26070 */
[----:B------:R-:W-:Y:S02]  /*2300*/  ISETP.NE.AND P0, PT, R4, 0x3, PT ;  /* 0x000000030400780c */ /* 0x000fe40003f05270 */
[----:B------:R-:W-:Y:S02]  /*2310*/  PRMT R4, RZ, 0x654, R6 ;  /* 0x00000654ff047816 */ /* 0x000fe40000000006 */
[----:B------:R-:W-:Y:S02]  /*2320*/  MOV R5, R7 ;  /* 0x0000000700057202 */ /* 0x000fe40000000f00 */
[----:B------:R-:W-:-:S02]  /*2330*/  PRMT R6, RZ, 0x654, R14 ;  /* 0x00000654ff067816 */ /* 0x000fc4000000000e */
[----:B------:R-:W-:-:S05]  /*2340*/  MOV R7, R15 ;  /* 0x0000000f00077202 */ /* 0x000fca0000000f00 */
[----:B------:R-:W-:Y:S05]  /*2350*/  @!P0 BRA `(.L_x_12) ;  /* 0x0000000000508947 */ /* 0x000fea0003800000 */
[----:B------:R-:W-:Y:S02]  /*2360*/  VIADD R0, R0, 0x1 ;  /* 0x0000000100007836 */ /* 0x000fe40000000000 */
[----:B------:R-:W-:-:S03]  /*2370*/  IMAD R19, R12, 0xcd, R3 ;  /* 0x000000cd0c137824 */ /* 0x000fc600078e0203 */
[----:B------:R-:W-:Y:S02]  /*2380*/  LOP3.LUT R13, R0, 0x3, RZ, 0xc0, !PT ;  /* 0x00000003000d7812 */ /* 0x000fe400078ec0ff */
[----:B------:R-:W-:Y:S02]  /*2390*/  LEA R0, R19, R11, 0x2 ;  /* 0x0000000b13007211 */ /* 0x000fe400078e10ff */
[----:B------:R-:W-:Y:S01]  /*23a0*/  IADD3 R18, PT, PT, -R13, RZ, RZ ;  /* 0x000000ff0d127210 */ /* 0x000fe20007ffe1ff */
[----:B------:R-:W-:Y:S02]  /*23b0*/  IMAD.IADD R10, R10, 0x1, R13 ;  /* 0x000000010a0a7824 */ /* 0x000fe400078e020d */
[----:B------:R-:W-:Y:S02]  /*23c0*/  VIADD R21, R0, 0x5000 ;  /* 0x0000500000157836 */ /* 0x000fe40000000000 */
[----:B------:R-:W-:-:S07]  /*23d0*/  IMAD R13, R10, R2, R9 ;  /* 0x000000020a0d7224 */ /* 0x000fce00078e0209 */
.L_x_13:
[----:B------:R-:W-:Y:S02]  /*23e0*/  ISETP.GT.AND P0, PT, R19, 0x3ff, PT ;  /* 0x000003ff1300780c */ /* 0x000fe40003f04270 */
[----:B------:R-:W-:-:S11]  /*23f0*/  IADD3 R18, PT, PT, R18, 0x1, RZ ;  /* 0x0000000112127810 */ /* 0x000fd60007ffe0ff */
[----:B------:R-:W1:Y:S01]  /*2400*/  @!P0 LDS R23, [R21+-0x1000] ;  /* 0xfff0000015178984 */ /* 0x000e620000000800 */
[----:B------:R-:W-:-:S04]  /*2410*/  @!P0 IMAD.WIDE R14, R19, 0x4, R4 ;  /* 0x00000004130e8825 */ /* 0x000fc800078e0204 */
[----:B------:R-:W-:-:S04]  /*2420*/  @!P0 IMAD.WIDE R16, R19, 0x4, R6 ;  /* 0x0000000413108825 */ /* 0x000fc800078e0206 */
[C---:B------:R-:W-:Y:S01]  /*2430*/  IMAD.IADD R19, R2.reuse, 0x1, R19 ;  /* 0x0000000102137824 */ /* 0x040fe200078e0213 */
[----:B-1----:R-:W-:Y:S04]  /*2440*/  @!P0 ST.E desc[UR8][R14.64], R23 ;  /* 0x000000170e008985 */ /* 0x002fe8000c101908 */
[----:B------:R1:W2:Y:S02]  /*2450*/  @!P0 LDS R25, [R21] ;  /* 0x0000000015198984 */ /* 0x0002a40000000800 */
[----:B-1----:R-:W-:Y:S02]  /*2460*/  LEA R21, R2, R21, 0x2 ;  /* 0x0000001502157211 */ /* 0x002fe400078e10ff */
[----:B--2---:R1:W-:Y:S01]  /*2470*/  @!P0 ST.E desc[UR8][R16.64], R25 ;  /* 0x0000001910008985 */ /* 0x0043e2000c101908 */
[----:B------:R-:W-:-:S13]  /*2480*/  ISETP.NE.AND P0, PT, R18, RZ, PT ;  /* 0x000000ff1200720c */ /* 0x000fda0003f05270 */
[----:B-1----:R-:W-:Y:S05]  /*2490*/  @P0 BRA `(.L_x_13) ;  /* 0xfffffffc00d00947 */ /* 0x002fea000383ffff */
.L_x_12:
[----:B------:R-:W-:Y:S05]  /*24a0*/  BSYNC.RECONVERGENT B1 ;  /* 0x0000000000017941 */ /* 0x000fea0003800200 */
.L_x_11:
[----:B------:R-:W-:Y:S05]  /*24b0*/  @!P1 BRA `(.L_x_10) ;  /* 0x0000000000c09947 */ /* 0x000fea0003800000 */
[----:B------:R-:W-:-:S04]  /*24c0*/  IMAD R23, R12, 0xcd, R13 ;  /* 0x000000cd0c177824 */ /* 0x000fc800078e020d */
[C---:B------:R-:W-:Y:S01]  /*24d0*/  IMAD.SHL.U32 R39, R23.reuse, 0x4, RZ ;  /* 0x0000000417277824 */ /* 0x040fe200078e00ff */
[----:B------:R-:W-:Y:S01]  /*24e0*/  IADD3 R22, PT, PT, R23, R2, RZ ;  /* 0x0000000217167210 */ /* 0x000fe20007ffe0ff */
[C-C-:B------:R-:W-:Y:S02]  /*24f0*/  IMAD R27, R2.reuse, 0x2, R23.reuse ;  /* 0x00000002021b7824 */ /* 0x140fe400078e0217 */
[C---:B------:R-:W-:Y:S01]  /*2500*/  IMAD R29, R2.reuse, 0x3, R23 ;  /* 0x00000003021d7824 */ /* 0x040fe200078e0217 */
[C---:B------:R-:W-:Y:S01]  /*2510*/  LEA R24, R2.reuse, R39, 0x3 ;  /* 0x0000002702187211 */ /* 0x040fe200078e18ff */
[----:B------:R-:W-:Y:S02]  /*2520*/  IMAD R26, R2, 0xc, R39 ;  /* 0x0000000c021a7824 */ /* 0x000fe400078e0227 */
[----:B------:R-:W-:-:S07]  /*2530*/  IMAD.MOV.U32 R25, RZ, RZ, R22 ;  /* 0x000000ffff197224 */ /* 0x000fce00078e0016 */
.L_x_14:
[----:B------:R-:W-:Y:S02]  /*2540*/  ISETP.GT.AND P0, PT, R23, 0x3ff, PT ;  /* 0x000003ff1700780c */ /* 0x000fe40003f04270 */
[----:B------:R-:W-:Y:S02]  /*2550*/  ISETP.GT.AND P1, PT, R25, 0x3ff, PT ;  /* 0x000003ff1900780c */ /* 0x000fe40003f24270 */
[----:B------:R-:W-:-:S09]  /*2560*/  LEA R13, R2, R13, 0x2 ;  /* 0x0000000d020d7211 */ /* 0x000fd200078e10ff */
[----:B------:R-:W-:Y:S01]  /*2570*/  @!P0 IADD3 R0, PT, PT, R39, R11, RZ ;  /* 0x0000000b27008210 */ /* 0x000fe20007ffe0ff */
[----:B--2---:R-:W-:-:S04]  /*2580*/  @!P0 IMAD.WIDE R14, R23, 0x4, R4 ;  /* 0x00000004170e8825 */ /* 0x004fc800078e0204 */
[----:B------:R-:W1:Y:S01]  /*2590*/  @!P0 LDS R21, [R0+0x4000] ;  /* 0x0040000000158984 */ /* 0x000e620000000800 */
[----:B------:R-:W-:-:S04]  /*25a0*/  @!P0 IMAD.WIDE R16, R23, 0x4, R6 ;  /* 0x0000000417108825 */ /* 0x000fc800078e0206 */
[----:B------:R-:W-:Y:S02]  /*25b0*/  @!P1 IMAD R10, R22, 0x4, R11 ;  /* 0x00000004160a9824 */ /* 0x000fe400078e020b */
[----:B------:R-:W-:-:S04]  /*25c0*/  @!P1 IMAD.WIDE R18, R25, 0x4, R4 ;  /* 0x0000000419129825 */ /* 0x000fc800078e0204 */
[----:B------:R-:W-:Y:S01]  /*25d0*/  IMAD R23, R2, 0x4, R23 ;  /* 0x0000000402177824 */ /* 0x000fe200078e0217 */
[----:B-1----:R1:W-:Y:S04]  /*25e0*/  @!P0 ST.E desc[UR8][R14.64], R21 ;  /* 0x000000150e008985 */ /* 0x0023e8000c101908 */
[----:B------:R-:W2:Y:S01]  /*25f0*/  @!P0 LDS R31, [R0+0x5000] ;  /* 0x00500000001f8984 */ /* 0x000ea20000000800 */
[----:B-1----:R-:W-:-:S04]  /*2600*/  @!P1 IMAD.WIDE R14, R25, 0x4, R6 ;  /* 0x00000004190e9825 */ /* 0x002fc800078e0206 */
[----:B------:R-:W-:Y:S01]  /*2610*/  IMAD R25, R2, 0x4, R25 ;  /* 0x0000000402197824 */ /* 0x000fe200078e0219 */
[----:B--2---:R1:W-:Y:S01]  /*2620*/  @!P0 ST.E desc[UR8][R16.64], R31 ;  /* 0x0000001f10008985 */ /* 0x0043e2000c101908 */
[----:B------:R-:W-:-:S03]  /*2630*/  ISETP.GT.AND P0, PT, R27, 0x3ff, PT ;  /* 0x000003ff1b00780c */ /* 0x000fc60003f04270 */
[----:B------:R-:W2:Y:S10]  /*2640*/  @!P1 LDS R33, [R10+0x4000] ;  /* 0x004000000a219984 */ /* 0x000eb40000000800 */
[----:B------:R-:W-:Y:S01]  /*2650*/  @!P0 IADD3 R0, PT, PT, R24, R11, RZ ;  /* 0x0000000b18008210 */ /* 0x000fe20007ffe0ff */
[----:B------:R-:W-:-:S04]  /*2660*/  @!P0 IMAD.WIDE R20, R27, 0x4, R4 ;  /* 0x000000041b148825 */ /* 0x000fc800078e0204 */
[----:B-1----:R-:W-:-:S04]  /*2670*/  @!P0 IMAD.WIDE R16, R27, 0x4, R6 ;  /* 0x000000041b108825 */ /* 0x002fc800078e0206 */
[----:B------:R-:W-:Y:S01]  /*2680*/  IMAD R27, R2, 0x4, R27 ;  /* 0x00000004021b7824 */ /* 0x000fe200078e021b */
[----:B--2---:R-:W-:Y:S04]  /*2690*/  @!P1 ST.E desc[UR8][R18.64], R33 ;  /* 0x0000002112009985 */ /* 0x004fe8000c101908 */
[----:B------:R-:W1:Y:S04]  /*26a0*/  @!P1 LDS R35, [R10+0x5000] ;  /* 0x005000000a239984 */ /* 0x000e680000000800 */
[----:B-1----:R1:W-:Y:S01]  /*26b0*/  @!P1 ST.E desc[UR8][R14.64], R35 ;  /* 0x000000230e009985 */ /* 0x0023e2000c101908 */
[----:B------:R-:W-:-:S03]  /*26c0*/  ISETP.GT.AND P1, PT, R29, 0x3ff, PT ;  /* 0x000003ff1d00780c */ /* 0x000fc60003f24270 */
[----:B------:R-:W2:Y:S10]  /*26d0*/  @!P0 LDS R37, [R0+0x4000] ;  /* 0x0040000000258984 */ /* 0x000eb40000000800 */
[----:B------:R-:W-:Y:S01]  /*26e0*/  @!P1 IMAD.IADD R10, R26, 0x1, R11 ;  /* 0x000000011a0a9824 */ /* 0x000fe200078e020b */
[----:B------:R-:W-:Y:S01]  /*26f0*/  LEA R11, R2, R11, 0x4 ;  /* 0x0000000b020b7211 */ /* 0x000fe200078e20ff */
[----:B------:R-:W-:-:S04]  /*2700*/  @!P1 IMAD.WIDE R18, R29, 0x4, R4 ;  /* 0x000000041d129825 */ /* 0x000fc800078e0204 */
[----:B-1----:R-:W-:Y:S01]  /*2710*/  @!P1 IMAD.WIDE R14, R29, 0x4, R6 ;  /* 0x000000041d0e9825 */ /* 0x002fe200078e0206 */
[----:B------:R-:W-:Y:S01]  /*2720*/  LEA R29, R2, R29, 0x2 ;  /* 0x0000001d021d7211 */ /* 0x000fe200078e10ff */
[----:B--2---:R-:W-:Y:S04]  /*2730*/  @!P0 ST.E desc[UR8][R20.64], R37 ;  /* 0x0000002514008985 */ /* 0x004fe8000c101908 */
[----:B------:R-:W1:Y:S04]  /*2740*/  @!P0 LDS R31, [R0+0x5000] ;  /* 0x00500000001f8984 */ /* 0x000e680000000800 */
[----:B-1----:R-:W-:Y:S01]  /*2750*/  @!P0 ST.E desc[UR8][R16.64], R31 ;  /* 0x0000001f10008985 */ /* 0x002fe2000c101908 */
[----:B------:R-:W-:-:S03]  /*2760*/  ISETP.GE.U32.AND P0, PT, R13, 0xcd, PT ;  /* 0x000000cd0d00780c */ /* 0x000fc60003f06070 */
[----:B------:R-:W1:Y:S04]  /*2770*/  @!P1 LDS R33, [R10+0x4000] ;  /* 0x004000000a219984 */ /* 0x000e680000000800 */
[----:B-1----:R-:W-:Y:S04]  /*2780*/  @!P1 ST.E desc[UR8][R18.64], R33 ;  /* 0x0000002112009985 */ /* 0x002fe8000c101908 */
[----:B------:R-:W1:Y:S04]  /*2790*/  @!P1 LDS R35, [R10+0x5000] ;  /* 0x005000000a239984 */ /* 0x000e680000000800 */
[----:B-1----:R2:W-:Y:S01]  /*27a0*/  @!P1 ST.E desc[UR8][R14.64], R35 ;  /* 0x000000230e009985 */ /* 0x0025e2000c101908 */
[----:B------:R-:W-:Y:S05]  /*27b0*/  @!P0 BRA `(.L_x_14) ;  /* 0xfffffffc00608947 */ /* 0x000fea000383ffff */
.L_x_10:
[----:B------:R-:W-:Y:S05]  /*27c0*/  BSYNC.RECONVERGENT B0 ;  /* 0x0000000000007941 */ /* 0x000fea0003800200 */
.L_x_9:
[----:B------:R-:W-:Y:S01]  /*27d0*/  ISETP.NE.AND P0, PT, R12, RZ, PT ;  /* 0x000000ff0c00720c */ /* 0x000fe20003f05270 */
        /* <DEDUP_REMOVED lines=10> */
[----:B------:R-:W-:Y:S05]  /*2880*/  @P0 EXIT ;  /* 0x000000000000094d */ /* 0x000fea0003800000 */
[----:B------:R-:W3:Y:S01]  /*2890*/  S2UR UR6, SR_CgaCtaId ;  /* 0x00000000000679c3 */ /* 0x000ee20000008800 */
[----:B------:R-:W-:Y:S01]  /*28a0*/  UMOV UR4, 0x400 ;  /* 0x0000040000047882 */ /* 0x000fe20000000000 */
[----:B------:R-:W-:Y:S01]  /*28b0*/  MOV R26, 0xffffffff ;  /* 0xffffffff001a7802 */ /* 0x000fe20000000f00 */
[----:B------:R-:W-:-:S04]  /*28c0*/  UIADD3 UR5, UPT, UPT, UR4, 0x1220, URZ ;  /* 0x0000122004057890 */ /* 0x000fc8000fffe0ff */
[----:B---3--:R-:W-:Y:S02]  /*28d0*/  ULEA UR5, UR6, UR5, 0x18 ;  /* 0x0000000506057291 */ /* 0x008fe4000f8ec0ff */
[----:B------:R-:W-:-:S04]  /*28e0*/  ULEA UR4, UR6, UR4, 0x18 ;  /* 0x0000000406047291 */ /* 0x000fc8000f8ec0ff */
[----:B------:R-:W-:-:S05]  /*28f0*/  LEA R10, R3, UR5, 0x5 ;  /* 0x00000005030a7c11 */ /* 0x000fca000f8e28ff */
[----:B-1----:R-:W1:Y:S04]  /*2900*/  LDS.128 R20, [R10+0x4000] ;  /* 0x004000000a147984 */ /* 0x002e680000000c00 */
[----:B------:R-:W3:Y:S04]  /*2910*/  LDS.128 R16, [R10+0x4010] ;  /* 0x004010000a107984 */ /* 0x000ee80000000c00 */
[----:B--2---:R-:W2:Y:S04]  /*2920*/  LDS.128 R12, [R10+0x5000] ;  /* 0x005000000a0c7984 */ /* 0x004ea80000000c00 */
[----:B-----5:R4:W2:Y:S01]  /*2930*/  LDS.128 R4, [R10+0x5010] ;  /* 0x005010000a047984 */ /* 0x0208a20000000c00 */
[----:B-1----:R-:W-:-:S02]  /*2940*/  ISETP.GT.AND P0, PT, R20, -0x1, PT ;  /* 0xffffffff1400780c */ /* 0x002fc40003f04270 */
[----:B------:R-:W-:Y:S02]  /*2950*/  ISETP.GT.AND P1, PT, R22, -0x1, PT ;  /* 0xffffffff1600780c */ /* 0x000fe40003f24270 */
[----:B---3--:R-:W-:Y:S02]  /*2960*/  ISETP.GT.AND P3, PT, R16, -0x1, PT ;  /* 0xffffffff1000780c */ /* 0x008fe40003f64270 */
[C---:B------:R-:W-:Y:S02]  /*2970*/  SEL R11, R26.reuse, 0x80000000, !P0 ;  /* 0x800000001a0b7807 */ /* 0x040fe40004000000 */
[----:B------:R-:W-:Y:S02]  /*2980*/  ISETP.GT.AND P0, PT, R21, -0x1, PT ;  /* 0xffffffff1500780c */ /* 0x000fe40003f04270 */
[----:B------:R-:W-:Y:S02]  /*2990*/  SEL R25, R26, 0x80000000, !P3 ;  /* 0x800000001a197807 */ /* 0x000fe40005800000 */
[----:B------:R-:W-:-:S02]  /*29a0*/  ISETP.GT.AND P2, PT, R23, -0x1, PT ;  /* 0xffffffff1700780c */ /* 0x000fc40003f44270 */
[----:B------:R-:W-:Y:S02]  /*29b0*/  LOP3.LUT R0, R11, R20, RZ, 0x3c, !PT ;  /* 0x000000140b007212 */ /* 0x000fe400078e3cff */
[C---:B------:R-:W-:Y:S02]  /*29c0*/  SEL R20, R26.reuse, 0x80000000, !P0 ;  /* 0x800000001a147807 */ /* 0x040fe40004000000 */
[C---:B------:R-:W-:Y:S02]  /*29d0*/  SEL R11, R26.reuse, 0x80000000, !P1 ;  /* 0x800000001a0b7807 */ /* 0x040fe40004800000 */
[----:B----4-:R-:W-:Y:S01]  /*29e0*/  LOP3.LUT R10, R25, R16, RZ, 0x3c, !PT ;  /* 0x00000010190a7212 */ /* 0x010fe200078e3cff */
[----:B------:R-:W-:Y:S01]  /*29f0*/  IMAD.SHL.U32 R16, R9, 0x8, RZ ;  /* 0x0000000809107824 */ /* 0x000fe200078e00ff */
[----:B------:R-:W-:Y:S01]  /*2a00*/  SEL R24, R26, 0x80000000, !P2 ;  /* 0x800000001a187807 */ /* 0x000fe20005000000 */
[----:B------:R-:W-:Y:S01]  /*2a10*/  HFMA2 R25, -RZ, RZ, 0, 0 ;  /* 0x00000000ff197431 */ /* 0x000fe200000001ff */
[----:B------:R-:W-:-:S02]  /*2a20*/  ISETP.GT.AND P0, PT, R17, -0x1, PT ;  /* 0xffffffff1100780c */ /* 0x000fc40003f04270 */
[----:B------:R-:W-:Y:S02]  /*2a30*/  ISETP.GT.AND P1, PT, R18, -0x1, PT ;  /* 0xffffffff1200780c */ /* 0x000fe40003f24270 */
[----:B------:R-:W-:Y:S02]  /*2a40*/  ISETP.GT.AND P2, PT, R19, -0x1, PT ;  /* 0xffffffff1300780c */ /* 0x000fe40003f44270 */
[----:B------:R-:W-:Y:S02]  /*2a50*/  LOP3.LUT R21, R20, R21, RZ, 0x3c, !PT ;  /* 0x0000001514157212 */ /* 0x000fe400078e3cff */
[----:B------:R-:W-:Y:S02]  /*2a60*/  LOP3.LUT R20, R11, R22, RZ, 0x3c, !PT ;  /* 0x000000160b147212 */ /* 0x000fe400078e3cff */
[----:B------:R-:W-:Y:S02]  /*2a70*/  LOP3.LUT R11, R24, R23, RZ, 0x3c, !PT ;  /* 0x00000017180b7212 */ /* 0x000fe400078e3cff */
[----:B------:R-:W-:-:S02]  /*2a80*/  SEL R22, R26, 0x80000000, !P0 ;  /* 0x800000001a167807 */ /* 0x000fc40004000000 */
[C---:B------:R-:W-:Y:S02]  /*2a90*/  SEL R23, R26.reuse, 0x80000000, !P1 ;  /* 0x800000001a177807 */ /* 0x040fe40004800000 */
[----:B------:R-:W-:Y:S02]  /*2aa0*/  SEL R24, R26, 0x80000000, !P2 ;  /* 0x800000001a187807 */ /* 0x000fe40005000000 */
[----:B------:R-:W-:Y:S02]  /*2ab0*/  LEA.HI R16, R16, R16, RZ, 0x1b ;  /* 0x0000001010107211 */ /* 0x000fe400078fd8ff */
[----:B------:R-:W-:Y:S02]  /*2ac0*/  LOP3.LUT R22, R22, R17, RZ, 0x3c, !PT ;  /* 0x0000001116167212 */ /* 0x000fe400078e3cff */
[----:B------:R-:W-:Y:S02]  /*2ad0*/  LOP3.LUT R23, R23, R18, RZ, 0x3c, !PT ;  /* 0x0000001217177212 */ /* 0x000fe400078e3cff */
[----:B------:R-:W-:-:S02]  /*2ae0*/  LOP3.LUT R24, R24, R19, RZ, 0x3c, !PT ;  /* 0x0000001318187212 */ /* 0x000fc400078e3cff */
[----:B------:R-:W-:Y:S02]  /*2af0*/  LEA R9, R9, UR4, 0x2 ;  /* 0x0000000409097c11 */ /* 0x000fe4000f8e10ff */
[----:B--2---:R-:W-:-:S07]  /*2b00*/  LEA R26, R16, UR4, 0x2 ;  /* 0x00000004101a7c11 */ /* 0x004fce000f8e10ff */
.L_x_15:
[C---:B-1----:R-:W-:Y:S01]  /*2b10*/  ISETP.NE.AND P0, PT, R0.reuse, 0x7fffffff, PT ;  /* 0x7fffffff0000780c */ /* 0x042fe20003f05270 */
[----:B------:R-:W-:Y:S01]  /*2b20*/  UBMSK UR4, URZ, 0x4 ;  /* 0x00000004ff04789b */ /* 0x000fe20008000000 */
[----:B------:R-:W-:Y:S01]  /*2b30*/  STS [R9], RZ ;  /* 0x000000ff09007388 */ /* 0x000fe20000000800 */
[----:B------:R-:W1:Y:S01]  /*2b40*/  S2UR UR5, SR_CgaCtaId ;  /* 0x00000000000579c3 */ /* 0x000e620000008800 */
[----:B----4-:R-:W-:Y:S02]  /*2b50*/  SEL R16, R0, 0x80000000, P0 ;  /* 0x8000000000107807 */ /* 0x010fe40000000000 */
[----:B------:R-:W-:Y:S01]  /*2b60*/  STS [R9+0x200], RZ ;  /* 0x000200ff09007388 */ /* 0x000fe20000000800 */
[----:B------:R-:W-:Y:S02]  /*2b70*/  ISETP.NE.AND P0, PT, R21, 0x7fffffff, PT ;  /* 0x7fffffff1500780c */ /* 0x000fe40003f05270 */
[----:B------:R-:W-:Y:S01]  /*2b80*/  SHF.R.U32.HI R16, RZ, R25, R16 ;  /* 0x00000019ff107219 */ /* 0x000fe20000011610 */
[----:B------:R-:W-:Y:S03]  /*2b90*/  STS [R9+0x400], RZ ;  /* 0x000400ff09007388 */ /* 0x000fe60000000800 */
[----:B------:R-:W-:Y:S01]  /*2ba0*/  LOP3.LUT R16, R16, UR4, RZ, 0xc0, !PT ;  /* 0x0000000410107c12 */ /* 0x000fe2000f8ec0ff */
[----:B------:R-:W-:Y:S03]  /*2bb0*/  STS [R9+0x600], RZ ;  /* 0x000600ff09007388 */ /* 0x000fe60000000800 */
[----:B------:R-:W-:Y:S01]  /*2bc0*/  SHF.R.U32.HI R18, RZ, 0x2, R16 ;  /* 0x00000002ff127819 */ /* 0x000fe20000011610 */
[----:B------:R-:W-:Y:S01]  /*2bd0*/  IMAD.SHL.U32 R17, R16, 0x200, RZ ;  /* 0x0000020010117824 */ /* 0x000fe200078e00ff */
[----:B------:R-:W-:Y:S02]  /*2be0*/  STS [R9+0x800], RZ ;  /* 0x000800ff09007388 */ /* 0x000fe40000000800 */
[----:B------:R-:W-:-:S02]  /*2bf0*/  LOP3.LUT R18, R18, 0x3ffffffe, RZ, 0xc0, !PT ;  /* 0x3ffffffe12127812 */ /* 0x000fc400078ec0ff */
[----:B------:R-:W-:Y:S01]  /*2c00*/  LOP3.LUT R16, R17, 0xe00, RZ, 0xc, !PT ;  /* 0x00000e0011107812 */ /* 0x000fe200078e0cff */
[----:B------:R-:W-:Y:S03]  /*2c10*/  STS [R9+0xa00], RZ ;  /* 0x000a00ff09007388 */ /* 0x000fe60000000800 */
[----:B------:R-:W-:Y:S01]  /*2c20*/  IADD3 R29, PT, PT, -R18, R9, R16 ;  /* 0x00000009121d7210 */ /* 0x000fe20007ffe110 */
[----:B------:R-:W-:Y:S01]  /*2c30*/  STS [R9+0xc00], RZ ;  /* 0x000c00ff09007388 */ /* 0x000fe20000000800 */
[----:B------:R-:W-:Y:S02]  /*2c40*/  SEL R16, R21, 0x80000000, P0 ;  /* 0x8000000015107807 */ /* 0x000fe40000000000 */
[----:B------:R-:W-:Y:S01]  /*2c50*/  ISETP.NE.AND P0, PT, R20, 0x7fffffff, PT ;  /* 0x7fffffff1400780c */ /* 0x000fe20003f05270 */
[----:B------:R-:W-:Y:S01]  /*2c60*/  STS [R9+0xe00], RZ ;  /* 0x000e00ff09007388 */ /* 0x000fe20000000800 */
[----:B------:R-:W-:-:S02]  /*2c70*/  SHF.R.U32.HI R16, RZ, R25, R16 ;  /* 0x00000019ff107219 */ /* 0x000fc40000011610 */
[----:B------:R-:W-:Y:S01]  /*2c80*/  SEL R18, R20, 0x80000000, P0 ;  /* 0x8000000014127807 */ /* 0x000fe20000000000 */
[----:B------:R-:W-:Y:S01]  /*2c90*/  STS [R9+0x1000], RZ ;  /* 0x001000ff09007388 */ /* 0x000fe20000000800 */
[----:B------:R-:W-:Y:S02]  /*2ca0*/  LOP3.LUT R16, R16, UR4, RZ, 0xc0, !PT ;  /* 0x0000000410107c12 */ /* 0x000fe4000f8ec0ff */
[----:B------:R-:W-:Y:S01]  /*2cb0*/  SHF.R.U32.HI R18, RZ, R25, R18 ;  /* 0x00000019ff127219 */ /* 0x000fe20000011612 */
[----:B------:R-:W2:Y:S01]  /*2cc0*/  LDS.U16 R28, [R29+0x2] ;  /* 0x000002001d1c7984 */ /* 0x000ea20000000400 */
[----:B------:R-:W-:Y:S02]  /*2cd0*/  SHF.L.U32 R17, R16, 0x9, RZ ;  /* 0x0000000910117819 */ /* 0x000fe400000006ff */
[----:B------:R-:W-:Y:S01]  /*2ce0*/  SHF.R.U32.HI R16, RZ, 0x2, R16 ;  /* 0x00000002ff107819 */ /* 0x000fe20000011610 */
[----:B------:R-:W3:Y:S01]  /*2cf0*/  S2R R44, SR_TID.X ;  /* 0x00000000002c7919 */ /* 0x000ee20000002100 */
[----:B------:R-:W-:-:S02]  /*2d00*/  LOP3.LUT R30, R17, 0xe00, RZ, 0xc, !PT ;  /* 0x00000e00111e7812 */ /* 0x000fc400078e0cff */
[----:B------:R-:W-:Y:S01]  /*2d10*/  LOP3.LUT R17, R16, 0x3ffffffe, RZ, 0xc0, !PT ;  /* 0x3ffffffe10117812 */ /* 0x000fe200078ec0ff */
[----:B------:R-:W4:Y:S01]  /*2d20*/  S2R R57, SR_LANEID ;  /* 0x0000000000397919 */ /* 0x000f220000000000 */
[----:B------:R-:W-:Y:S02]  /*2d30*/  LOP3.LUT R18, R18, UR4, RZ, 0xc0, !PT ;  /* 0x0000000412127c12 */ /* 0x000fe4000f8ec0ff */
[----:B------:R-:W-:Y:S02]  /*2d40*/  IADD3 R30, PT, PT, -R17, R9, R30 ;  /* 0x00000009111e7210 */ /* 0x000fe40007ffe11e */
[----:B------:R-:W-:Y:S02]  /*2d50*/  SHF.L.U32 R17, R18, 0x9, RZ ;  /* 0x0000000912117819 */ /* 0x000fe400000006ff */
[----:B------:R-:W-:Y:S02]  /*2d60*/  SHF.R.U32.HI R18, RZ, 0x2, R18 ;  /* 0x00000002ff127819 */ /* 0x000fe40000011612 */
[----:B------:R-:W-:-:S02]  /*2d70*/  LOP3.LUT R32, R17, 0xe00, RZ, 0xc, !PT ;  /* 0x00000e0011207812 */ /* 0x000fc400078e0cff */
[----:B------:R-:W-:Y:S02]  /*2d80*/  LOP3.LUT R18, R18, 0x3ffffffe, RZ, 0xc0, !PT ;  /* 0x3ffffffe12127812 */ /* 0x000fe400078ec0ff */
[----:B------:R-:W-:Y:S02]  /*2d90*/  ISETP.NE.AND P0, PT, R11, 0x7fffffff, PT ;  /* 0x7fffffff0b00780c */ /* 0x000fe40003f05270 */
[----:B------:R-:W-:Y:S01]  /*2da0*/  IADD3 R32, PT, PT, -R18, R9, R32 ;  /* 0x0000000912207210 */ /* 0x000fe20007ffe120 */
[----:B---3--:R-:W-:Y:S01]  /*2db0*/  IMAD R45, R44, 0x20, R9 ;  /* 0x000000202c2d7824 */ /* 0x008fe200078e0209 */
[----:B------:R-:W-:Y:S01]  /*2dc0*/  SHF.R.U32.HI R59, RZ, 0x5, R44 ;  /* 0x00000005ff3b7819 */ /* 0x000fe2000001162c */
[----:B--2---:R-:W-:Y:S01]  /*2dd0*/  VIADD R16, R28, 0x1 ;  /* 0x000000011c107836 */ /* 0x004fe20000000000 */
[----:B----4-:R-:W-:Y:S02]  /*2de0*/  ISETP.NE.AND P1, PT, R57, 0x1f, PT ;  /* 0x0000001f3900780c */ /* 0x010fe40003f25270 */
[----:B------:R-:W-:-:S02]  /*2df0*/  ISETP.NE.AND P3, PT, R59, 0x1, PT ;  /* 0x000000013b00780c */ /* 0x000fc40003f65270 */
[----:B------:R2:W-:Y:S01]  /*2e00*/  STS.U16 [R29+0x2], R16 ;  /* 0x000002101d007388 */ /* 0x0005e20000000400 */
[----:B------:R-:W-:-:S03]  /*2e10*/  ISETP.NE.AND P2, PT, R59, 0x2, PT ;  /* 0x000000023b00780c */ /* 0x000fc60003f45270 */
[----:B------:R-:W3:Y:S01]  /*2e20*/  LDS.U16 R31, [R30+0x2] ;  /* 0x000002001e1f7984 */ /* 0x000ee20000000400 */
[----:B--2---:R-:W-:Y:S02]  /*2e30*/  SEL R16, R11, 0x80000000, P0 ;  /* 0x800000000b107807 */ /* 0x004fe40000000000 */
[----:B------:R-:W-:Y:S02]  /*2e40*/  ISETP.NE.AND P0, PT, R10, 0x7fffffff, PT ;  /* 0x7fffffff0a00780c */ /* 0x000fe40003f05270 */
[----:B------:R-:W-:-:S04]  /*2e50*/  SHF.R.U32.HI R16, RZ, R25, R16 ;  /* 0x00000019ff107219 */ /* 0x000fc80000011610 */
[----:B------:R-:W-:-:S04]  /*2e60*/  LOP3.LUT R16, R16, UR4, RZ, 0xc0, !PT ;  /* 0x0000000410107c12 */ /* 0x000fc8000f8ec0ff */
[----:B------:R-:W-:Y:S02]  /*2e70*/  SHF.L.U32 R18, R16, 0x9, RZ ;  /* 0x0000000910127819 */ /* 0x000fe400000006ff */
[----:B------:R-:W-:Y:S02]  /*2e80*/  SHF.R.U32.HI R16, RZ, 0x2, R16 ;  /* 0x00000002ff107819 */ /* 0x000fe40000011610 */
[----:B------:R-:W-:Y:S02]  /*2e90*/  LOP3.LUT R18, R18, 0xe00, RZ, 0xc, !PT ;  /* 0x00000e0012127812 */ /* 0x000fe400078e0cff */
[----:B------:R-:W-:-:S04]  /*2ea0*/  LOP3.LUT R16, R16, 0x3ffffffe, RZ, 0xc0, !PT ;  /* 0x3ffffffe10107812 */ /* 0x000fc800078ec0ff */
[----:B------:R-:W-:Y:S02]  /*2eb0*/  IADD3 R34, PT, PT, -R16, R9, R18 ;  /* 0x0000000910227210 */ /* 0x000fe40007ffe112 */
[----:B------:R-:W-:Y:S02]  /*2ec0*/  SEL R16, R10, 0x80000000, P0 ;  /* 0x800000000a107807 */ /* 0x000fe40000000000 */
[----:B------:R-:W-:Y:S02]  /*2ed0*/  ISETP.NE.AND P0, PT, R22, 0x7fffffff, PT ;  /* 0x7fffffff1600780c */ /* 0x000fe40003f05270 */
[----:B------:R-:W-:-:S04]  /*2ee0*/  SHF.R.U32.HI R16, RZ, R25, R16 ;  /* 0x00000019ff107219 */ /* 0x000fc80000011610 */
[----:B------:R-:W-:Y:S01]  /*2ef0*/  LOP3.LUT R16, R16, UR4, RZ, 0xc0, !PT ;  /* 0x0000000410107c12 */ /* 0x000fe2000f8ec0ff */
[----:B---3--:R-:W-:-:S05]  /*2f00*/  VIADD R17, R31, 0x1 ;  /* 0x000000011f117836 */ /* 0x008fca0000000000 */
[----:B------:R2:W-:Y:S04]  /*2f10*/  STS.U16 [R30+0x2], R17 ;  /* 0x000002111e007388 */ /* 0x0005e80000000400 */
[----:B------:R-:W3:Y:S01]  /*2f20*/  LDS.U16 R33, [R32+0x2] ;  /* 0x0000020020217984 */ /* 0x000ee20000000400 */
[----:B--2---:R-:W-:Y:S02]  /*2f30*/  SHF.L.U32 R17, R16, 0x9, RZ ;  /* 0x0000000910117819 */ /* 0x004fe400000006ff */
[----:B------:R-:W-:Y:S02]  /*2f40*/  SHF.R.U32.HI R16, RZ, 0x2, R16 ;  /* 0x00000002ff107819 */ /* 0x000fe40000011610 */
[----:B------:R-:W-:Y:S02]  /*2f50*/  LOP3.LUT R36, R17, 0xe00, RZ, 0xc, !PT ;  /* 0x00000e0011247812 */ /* 0x000fe400078e0cff */
[----:B------:R-:W-:-:S04]  /*2f60*/  LOP3.LUT R16, R16, 0x3ffffffe, RZ, 0xc0, !PT ;  /* 0x3ffffffe10107812 */ /* 0x000fc800078ec0ff */
[----:B------:R-:W-:Y:S02]  /*2f70*/  IADD3 R36, PT, PT, -R16, R9, R36 ;  /* 0x0000000910247210 */ /* 0x000fe40007ffe124 */
[----:B------:R-:W-:Y:S02]  /*2f80*/  SEL R16, R22, 0x80000000, P0 ;  /* 0x8000000016107807 */ /* 0x000fe40000000000 */
[----:B------:R-:W-:Y:S02]  /*2f90*/  ISETP.NE.AND P0, PT, R23, 0x7fffffff, PT ;  /* 0x7fffffff1700780c */ /* 0x000fe40003f05270 */
[----:B------:R-:W-:-:S04]  /*2fa0*/  SHF.R.U32.HI R16, RZ, R25, R16 ;  /* 0x00000019ff107219 */ /* 0x000fc80000011610 */
[----:B------:R-:W-:-:S04]  /*2fb0*/  LOP3.LUT R16, R16, UR4, RZ, 0xc0, !PT ;  /* 0x0000000410107c12 */ /* 0x000fc8000f8ec0ff */
[----:B------:R-:W-:Y:S02]  /*2fc0*/  SHF.L.U32 R18, R16, 0x9, RZ ;  /* 0x0000000910127819 */ /* 0x000fe400000006ff */
[----:B------:R-:W-:Y:S02]  /*2fd0*/  SHF.R.U32.HI R16, RZ, 0x2, R16 ;  /* 0x00000002ff107819 */ /* 0x000fe40000011610 */
[----:B------:R-:W-:Y:S02]  /*2fe0*/  LOP3.LUT R18, R18, 0xe00, RZ, 0xc, !PT ;  /* 0x00000e0012127812 */ /* 0x000fe400078e0cff */
[----:B------:R-:W-:Y:S01]  /*2ff0*/  LOP3.LUT R16, R16, 0x3ffffffe, RZ, 0xc0, !PT ;  /* 0x3ffffffe10107812 */ /* 0x000fe200078ec0ff */
[----:B---3--:R-:W-:-:S03]  /*3000*/  VIADD R19, R33, 0x1 ;  /* 0x0000000121137836 */ /* 0x008fc60000000000 */
[----:B------:R-:W-:Y:S02]  /*3010*/  IADD3 R38, PT, PT, -R16, R9, R18 ;  /* 0x0000000910267210 */ /* 0x000fe40007ffe112 */
[----:B------:R-:W-:Y:S01]  /*3020*/  SEL R16, R23, 0x80000000, P0 ;  /* 0x8000000017107807 */ /* 0x000fe20000000000 */
[----:B------:R-:W-:Y:S01]  /*3030*/  STS.U16 [R32+0x2], R19 ;  /* 0x0000021320007388 */ /* 0x000fe20000000400 */
[----:B------:R-:W-:Y:S02]  /*3040*/  ISETP.NE.AND P0, PT, R24, 0x7fffffff, PT ;  /* 0x7fffffff1800780c */ /* 0x000fe40003f05270 */
[----:B------:R-:W-:Y:S01]  /*3050*/  SHF.R.U32.HI R16, RZ, R25, R16 ;  /* 0x00000019ff107219 */ /* 0x000fe20000011610 */
[----:B------:R-:W2:Y:S03]  /*3060*/  LDS.U16 R35, [R34+0x2] ;  /* 0x0000020022237984 */ /* 0x000ea60000000400 */
[----:B------:R-:W-:Y:S01]  /*3070*/  LOP3.LUT R16, R16, UR4, RZ, 0xc0, !PT ;  /* 0x0000000410107c12 */ /* 0x000fe2000f8ec0ff */
[----:B--2---:R-:W-:-:S05]  /*3080*/  VIADD R17, R35, 0x1 ;  /* 0x0000000123117836 */ /* 0x004fca0000000000 */
[----:B------:R2:W-:Y:S04]  /*3090*/  STS.U16 [R34+0x2], R17 ;  /* 0x0000021122007388 */ /* 0x0005e80000000400 */
[----:B------:R-:W3:Y:S01]  /*30a0*/  LDS.U16 R37, [R36+0x2] ;  /* 0x0000020024257984 */ /* 0x000ee20000000400 */
[----:B--2---:R-:W-:Y:S02]  /*30b0*/  SHF.L.U32 R17, R16, 0x9, RZ ;  /* 0x0000000910117819 */ /* 0x004fe400000006ff */
[----:B------:R-:W-:Y:S02]  /*30c0*/  SHF.R.U32.HI R16, RZ, 0x2, R16 ;  /* 0x00000002ff107819 */ /* 0x000fe40000011610 */
[----:B------:R-:W-:Y:S02]  /*30d0*/  LOP3.LUT R40, R17, 0xe00, RZ, 0xc, !PT ;  /* 0x00000e0011287812 */ /* 0x000fe400078e0cff */
[----:B------:R-:W-:-:S04]  /*30e0*/  LOP3.LUT R16, R16, 0x3ffffffe, RZ, 0xc0, !PT ;  /* 0x3ffffffe10107812 */ /* 0x000fc800078ec0ff */
[----:B------:R-:W-:Y:S02]  /*30f0*/  IADD3 R40, PT, PT, -R16, R9, R40 ;  /* 0x0000000910287210 */ /* 0x000fe40007ffe128 */
[----:B------:R-:W-:-:S04]  /*3100*/  SEL R16, R24, 0x80000000, P0 ;  /* 0x8000000018107807 */ /* 0x000fc80000000000 */
[----:B------:R-:W-:-:S04]  /*3110*/  SHF.R.U32.HI R16, RZ, R25, R16 ;  /* 0x00000019ff107219 */ /* 0x000fc80000011610 */
[----:B------:R-:W-:Y:S01]  /*3120*/  LOP3.LUT R16, R16, UR4, RZ, 0xc0, !PT ;  /* 0x0000000410107c12 */ /* 0x000fe2000f8ec0ff */
[----:B------:R-:W-:Y:S02]  /*3130*/  UMOV UR4, 0x400 ;  /* 0x0000040000047882 */ /* 0x000fe40000000000 */
[----:B-1----:R-:W-:Y:S01]  /*3140*/  ULEA UR4, UR5, UR4, 0x18 ;  /* 0x0000000405047291 */ /* 0x002fe2000f8ec0ff */
[----:B------:R-:W-:Y:S02]  /*3150*/  SHF.L.U32 R18, R16, 0x9, RZ ;  /* 0x0000000910127819 */ /* 0x000fe400000006ff */
[----:B------:R-:W-:Y:S02]  /*3160*/  SHF.R.U32.HI R16, RZ, 0x2, R16 ;  /* 0x00000002ff107819 */ /* 0x000fe40000011610 */
[----:B------:R-:W-:Y:S02]  /*3170*/  LOP3.LUT R18, R18, 0xe00, RZ, 0xc, !PT ;  /* 0x00000e0012127812 */ /* 0x000fe400078e0cff */
[----:B------:R-:W-:-:S02]  /*3180*/  LOP3.LUT R16, R16, 0x3ffffffe, RZ, 0xc0, !PT ;  /* 0x3ffffffe10107812 */ /* 0x000fc400078ec0ff */
[----:B------:R-:W-:Y:S01]  /*3190*/  @!P1 LEA R58, R59, UR4, 0x2 ;  /* 0x000000043b3a9c11 */ /* 0x000fe2000f8e10ff */
[----:B---3--:R-:W-:Y:S01]  /*31a0*/  VIADD R19, R37, 0x1 ;  /* 0x0000000125137836 */ /* 0x008fe20000000000 */
[----:B------:R-:W-:-:S04]  /*31b0*/  IADD3 R42, PT, PT, -R16, R9, R18 ;  /* 0x00000009102a7210 */ /* 0x000fc80007ffe112 */
[----:B------:R-:W-:Y:S04]  /*31c0*/  STS.U16 [R36+0x2], R19 ;  /* 0x0000021324007388 */ /* 0x000fe80000000400 */
[----:B------:R-:W1:Y:S02]  /*31d0*/  LDS.U16 R39, [R38+0x2] ;  /* 0x0000020026277984 */ /* 0x000e640000000400 */
[----:B-1----:R-:W-:-:S05]  /*31e0*/  VIADD R17, R39, 0x1 ;  /* 0x0000000127117836 */ /* 0x002fca0000000000 */
[----:B------:R-:W-:Y:S04]  /*31f0*/  STS.U16 [R38+0x2], R17 ;  /* 0x0000021126007388 */ /* 0x000fe80000000400 */
[----:B------:R-:W1:Y:S02]  /*3200*/  LDS.U16 R41, [R40+0x2] ;  /* 0x0000020028297984 */ /* 0x000e640000000400 */
[----:B-1----:R-:W-:-:S05]  /*3210*/  VIADD R19, R41, 0x1 ;  /* 0x0000000129137836 */ /* 0x002fca0000000000 */
[----:B------:R-:W-:Y:S04]  /*3220*/  STS.U16 [R40+0x2], R19 ;  /* 0x0000021328007388 */ /* 0x000fe80000000400 */
[----:B------:R-:W1:Y:S02]  /*3230*/  LDS.U16 R43, [R42+0x2] ;  /* 0x000002002a2b7984 */ /* 0x000e640000000400 */
[----:B-1----:R-:W-:-:S05]  /*3240*/  IADD3 R17, PT, PT, R43, 0x1, RZ ;  /* 0x000000012b117810 */ /* 0x002fca0007ffe0ff */
[----:B------:R-:W-:Y:S01]  /*3250*/  STS.U16 [R42+0x2], R17 ;  /* 0x000002112a007388 */ /* 0x000fe20000000400 */
[----:B------:R-:W-:Y:S06]  /*3260*/  BAR.SYNC.DEFER_BLOCKING 0x0 ;  /* 0x0000000000007b1d */ /* 0x000fec0000010000 */
[----:B------:R-:W-:Y:S04]  /*3270*/  LDS R46, [R45] ;  /* 0x000000002d2e7984 */ /* 0x000fe80000000800 */
[----:B------:R-:W1:Y:S04]  /*3280*/  LDS R47, [R45+0x4] ;  /* 0x000004002d2f7984 */ /* 0x000e680000000800 */
[----:B------:R-:W2:Y:S04]  /*3290*/  LDS R48, [R45+0x8] ;  /* 0x000008002d307984 */ /* 0x000ea80000000800 */
[----:B------:R-:W3:Y:S04]  /*32a0*/  LDS R49, [R45+0xc] ;  /* 0x00000c002d317984 */ /* 0x000ee80000000800 */
[----:B------:R-:W4:Y:S04]  /*32b0*/  LDS R50, [R45+0x10] ;  /* 0x000010002d327984 */ /* 0x000f280000000800 */
[----:B------:R-:W5:Y:S04]  /*32c0*/  LDS R51, [R45+0x14] ;  /* 0x000014002d337984 */ /* 0x000f680000000800 */
[----:B------:R-:W5:Y:S04]  /*32d0*/  LDS R52, [R45+0x18] ;  /* 0x000018002d347984 */ /* 0x000f680000000800 */
[----:B------:R-:W5:Y:S04]  /*32e0*/  LDS R53, [R45+0x1c] ;  /* 0x00001c002d357984 */ /* 0x000f680000000800 */
[----:B------:R-:W5:Y:S01]  /*32f0*/  LDS R54, [R45+0x20] ;  /* 0x000020002d367984 */ /* 0x000f620000000800 */
[----:B-1----:R-:W-:-:S05]  /*3300*/  IADD3 R47, PT, PT, R46, R47, RZ ;  /* 0x0000002f2e2f7210 */ /* 0x002fca0007ffe0ff */
[----:B--2---:R-:W-:-:S05]  /*3310*/  IMAD.IADD R48, R48, 0x1, R47 ;  /* 0x0000000130307824 */ /* 0x004fca00078e022f */
[----:B---3--:R-:W-:-:S05]  /*3320*/  IADD3 R49, PT, PT, R49, R48, RZ ;  /* 0x0000003031317210 */ /* 0x008fca0007ffe0ff */
[----:B----4-:R-:W-:-:S05]  /*3330*/  IMAD.IADD R50, R50, 0x1, R49 ;  /* 0x0000000132327824 */ /* 0x010fca00078e0231 */
[----:B-----5:R-:W-:-:S05]  /*3340*/  IADD3 R51, PT, PT, R51, R50, RZ ;  /* 0x0000003233337210 */ /* 0x020fca0007ffe0ff */
[----:B------:R-:W-:-:S05]  /*3350*/  IMAD.IADD R52, R52, 0x1, R51 ;  /* 0x0000000134347824 */ /* 0x000fca00078e0233 */
[----:B------:R-:W-:-:S05]  /*3360*/  IADD3 R53, PT, PT, R53, R52, RZ ;  /* 0x0000003435357210 */ /* 0x000fca0007ffe0ff */
[----:B------:R-:W-:-:S05]  /*3370*/  IMAD.IADD R54, R54, 0x1, R53 ;  /* 0x0000000136367824 */ /* 0x000fca00078e0235 */
[----:B------:R-:W1:Y:S02]  /*3380*/  SHFL.UP P0, R17, R54, 0x1, RZ ;  /* 0x0420000036117989 */ /* 0x000e6400000000ff */
[----:B-1----:R-:W-:-:S05]  /*3390*/  @P0 IADD3 R17, PT, PT, R54, R17, RZ ;  /* 0x0000001136110210 */ /* 0x002fca0007ffe0ff */
[----:B------:R-:W1:Y:S02]  /*33a0*/  SHFL.UP P0, R16, R17, 0x2, RZ ;  /* 0x0440000011107989 */ /* 0x000e6400000000ff */
[----:B-1----:R-:W-:-:S05]  /*33b0*/  @P0 IMAD.IADD R16, R17, 0x1, R16 ;  /* 0x0000000111100824 */ /* 0x002fca00078e0210 */
[----:B------:R-:W1:Y:S02]  /*33c0*/  SHFL.UP P0, R19, R16, 0x4, RZ ;  /* 0x0480000010137989 */ /* 0x000e6400000000ff */
[----:B-1----:R-:W-:-:S05]  /*33d0*/  @P0 IADD3 R19, PT, PT, R16, R19, RZ ;  /* 0x0000001310130210 */ /* 0x002fca0007ffe0ff */
[----:B------:R-:W1:Y:S02]  /*33e0*/  SHFL.UP P0, R56, R19, 0x8, RZ ;  /* 0x0500000013387989 */ /* 0x000e6400000000ff */
[----:B-1----:R-:W-:-:S05]  /*33f0*/  @P0 IMAD.IADD R56, R19, 0x1, R56 ;  /* 0x0000000113380824 */ /* 0x002fca00078e0238 */
[----:B------:R-:W1:Y:S02]  /*3400*/  SHFL.UP P0, R55, R56, 0x10, RZ ;  /* 0x0600000038377989 */ /* 0x000e6400000000ff */
[----:B-1----:R-:W-:Y:S02]  /*3410*/  @P0 IADD3 R55, PT, PT, R56, R55, RZ ;  /* 0x0000003738370210 */ /* 0x002fe40007ffe0ff */
[----:B------:R-:W-:Y:S02]  /*3420*/  ISETP.NE.AND P0, PT, R57, RZ, PT ;  /* 0x000000ff3900720c */ /* 0x000fe40003f05270 */
[----:B------:R-:W-:Y:S01]  /*3430*/  IADD3 R54, PT, PT, -R54, R55, RZ ;  /* 0x0000003736367210 */ /* 0x000fe20007ffe1ff */
[----:B------:R-:W-:Y:S01]  /*3440*/  @!P1 STS [R58+0x1200], R55 ;  /* 0x001200373a009388 */ /* 0x000fe20000000800 */
[----:B------:R-:W-:Y:S01]  /*3450*/  BAR.SYNC.DEFER_BLOCKING 0x0 ;  /* 0x0000000000007b1d */ /* 0x000fe20000010000 */
[----:B------:R-:W-:Y:S02]  /*3460*/  ISETP.GT.U32.OR P4, PT, R44, 0x1f, P0 ;  /* 0x0000001f2c00780c */ /* 0x000fe40000784470 */
[----:B------:R-:W-:-:S03]  /*3470*/  ISETP.NE.AND P1, PT, R59, 0x3, PT ;  /* 0x000000033b00780c */ /* 0x000fc60003f25270 */
[----:B------:R-:W1:Y:S02]  /*3480*/  LDS.128 R16, [UR4+0x1200] ;  /* 0x00120004ff107984 */ /* 0x000e640008000c00 */
[C---:B-1----:R-:W-:Y:S01]  /*3490*/  SEL R27, R16.reuse, R27, !P3 ;  /* 0x0000001b101b7207 */ /* 0x042fe20005800000 */
[----:B------:R-:W-:Y:S01]  /*34a0*/  IMAD.IADD R17, R16, 0x1, R17 ;  /* 0x0000000110117824 */ /* 0x000fe200078e0211 */
[----:B------:R-:W-:Y:S02]  /*34b0*/  ISETP.GT.U32.AND P3, PT, R44, 0x1f, PT ;  /* 0x0000001f2c00780c */ /* 0x000fe40003f64070 */
[----:B------:R-:W-:Y:S01]  /*34c0*/  SEL R16, R54, RZ, P0 ;  /* 0x000000ff36107207 */ /* 0x000fe20000000000 */
[----:B------:R-:W-:Y:S01]  /*34d0*/  IMAD.IADD R18, R18, 0x1, R17 ;  /* 0x0000000112127824 */ /* 0x000fe200078e0211 */
[----:B------:R-:W-:Y:S02]  /*34e0*/  SEL R27, R17, R27, !P2 ;  /* 0x0000001b111b7207 */ /* 0x000fe40005000000 */
[----:B------:R-:W-:-:S02]  /*34f0*/  ISETP.NE.AND P0, PT, R44, RZ, PT ;  /* 0x000000ff2c00720c */ /* 0x000fc40003f05270 */
[----:B------:R-:W-:Y:S02]  /*3500*/  SEL R27, R18, R27, !P1 ;  /* 0x0000001b121b7207 */ /* 0x000fe40004800000 */
[----:B------:R-:W-:-:S03]  /*3510*/  IADD3 R19, PT, PT, R19, R18, RZ ;  /* 0x0000001213137210 */ /* 0x000fc60007ffe0ff */
[----:B------:R-:W-:Y:S01]  /*3520*/  @P3 IMAD.IADD R54, R27, 0x1, R16 ;  /* 0x000000011b363824 */ /* 0x000fe200078e0210 */
[----:B------:R-:W-:Y:S02]  /*3530*/  @!P4 SHF.L.U32 R54, R19, 0x10, RZ ;  /* 0x000000101336c819 */ /* 0x000fe400000006ff */
[----:B------:R-:W-:-:S03]  /*3540*/  SHF.L.U32 R19, R44, 0x3, RZ ;  /* 0x000000032c137819 */ /* 0x000fc600000006ff */
[----:B------:R-:W-:Y:S01]  /*3550*/  @!P4 STS [UR4+0x1214], R54 ;  /* 0x00121436ff00c988 */ /* 0x000fe20008000804 */
[-C--:B------:R-:W-:Y:S02]  /*3560*/  LEA.HI R44, R44, R19.reuse, RZ, 0x1e ;  /* 0x000000132c2c7211 */ /* 0x080fe400078ff0ff */
[----:B------:R-:W-:Y:S01]  /*3570*/  LEA.HI R19, R19, R19, RZ, 0x1b ;  /* 0x0000001313137211 */ /* 0x000fe200078fd8ff */
[----:B------:R-:W-:Y:S01]  /*3580*/  BAR.SYNC.DEFER_BLOCKING 0x0 ;  /* 0x0000000000007b1d */ /* 0x000fe20000010000 */
[----:B------:R-:W-:-:S05]  /*3590*/  LEA R44, R44, UR4, 0x2 ;  /* 0x000000042c2c7c11 */ /* 0x000fca000f8e10ff */
[----:B------:R-:W1:Y:S02]  /*35a0*/  LDS R16, [UR4+0x1214] ;  /* 0x00121404ff107984 */ /* 0x000e640008000800 */
[----:B-1----:R-:W-:Y:S02]  /*35b0*/  SEL R17, R16, RZ, P0 ;  /* 0x000000ff10117207 */ /* 0x002fe40000000000 */
[----:B------:R-:W-:-:S03]  /*35c0*/  ISETP.GT.U32.AND P0, PT, R25, 0x1b, PT ;  /* 0x0000001b1900780c */ /* 0x000fc60003f04070 */
[----:B------:R-:W-:-:S04]  /*35d0*/  IMAD.IADD R16, R17, 0x1, R54 ;  /* 0x0000000111107824 */ /* 0x000fc800078e0236 */
[--C-:B------:R-:W-:Y:S01]  /*35e0*/  IMAD.IADD R18, R47, 0x1, R16.reuse ;  /* 0x000000012f127824 */ /* 0x100fe200078e0210 */
[-C--:B------:R-:W-:Y:S01]  /*35f0*/  IADD3 R46, PT, PT, R46, R16.reuse, RZ ;  /* 0x000000102e2e7210 */ /* 0x080fe20007ffe0ff */
[--C-:B------:R-:W-:Y:S01]  /*3600*/  IMAD.IADD R56, R49, 0x1, R16.reuse ;  /* 0x0000000131387824 */ /* 0x100fe200078e0210 */
[-C--:B------:R-:W-:Y:S01]  /*3610*/  IADD3 R48, PT, PT, R48, R16.reuse, RZ ;  /* 0x0000001030307210 */ /* 0x080fe20007ffe0ff */
[--C-:B------:R-:W-:Y:S01]  /*3620*/  IMAD.IADD R54, R51, 0x1, R16.reuse ;  /* 0x0000000133367824 */ /* 0x100fe200078e0210 */
[-C--:B------:R-:W-:Y:S01]  /*3630*/  IADD3 R50, PT, PT, R50, R16.reuse, RZ ;  /* 0x0000001032327210 */ /* 0x080fe20007ffe0ff */
[----:B------:R-:W-:Y:S01]  /*3640*/  IMAD.IADD R58, R53, 0x1, R16 ;  /* 0x00000001353a7824 */ /* 0x000fe200078e0210 */
[----:B------:R-:W-:Y:S01]  /*3650*/  IADD3 R52, PT, PT, R52, R16, RZ ;  /* 0x0000001034347210 */ /* 0x000fe20007ffe0ff */
[----:B------:R-:W-:Y:S01]  /*3660*/  STS [R45], R16 ;  /* 0x000000102d007388 */ /* 0x000fe20000000800 */
[----:B------:R-:W-:-:S03]  /*3670*/  @!P0 VIADD R25, R25, 0x4 ;  /* 0x0000000419198836 */ /* 0x000fc60000000000 */
[----:B------:R-:W-:Y:S04]  /*3680*/  STS [R45+0x4], R46 ;  /* 0x0000042e2d007388 */ /* 0x000fe80000000800 */
[----:B------:R-:W-:Y:S04]  /*3690*/  STS [R45+0x8], R18 ;  /* 0x000008122d007388 */ /* 0x000fe80000000800 */
[----:B------:R-:W-:Y:S04]  /*36a0*/  STS [R45+0xc], R48 ;  /* 0x00000c302d007388 */ /* 0x000fe80000000800 */
[----:B------:R-:W-:Y:S04]  /*36b0*/  STS [R45+0x10], R56 ;  /* 0x000010382d007388 */ /* 0x000fe80000000800 */
[----:B------:R-:W-:Y:S04]  /*36c0*/  STS [R45+0x14], R50 ;  /* 0x000014322d007388 */ /* 0x000fe80000000800 */
[----:B------:R-:W-:Y:S04]  /*36d0*/  STS [R45+0x18], R54 ;  /* 0x000018362d007388 */ /* 0x000fe80000000800 */
[----:B------:R-:W-:Y:S04]  /*36e0*/  STS [R45+0x1c], R52 ;  /* 0x00001c342d007388 */ /* 0x000fe80000000800 */
[----:B------:R-:W-:Y:S01]  /*36f0*/  STS [R45+0x20], R58 ;  /* 0x0000203a2d007388 */ /* 0x000fe20000000800 */
[----:B------:R-:W-:Y:S06]  /*3700*/  BAR.SYNC.DEFER_BLOCKING 0x0 ;  /* 0x0000000000007b1d */ /* 0x000fec0000010000 */
[----:B------:R-:W1:Y:S04]  /*3710*/  LDS.U16 R29, [R29+0x2] ;  /* 0x000002001d1d7984 */ /* 0x000e680000000400 */
[----:B------:R-:W2:Y:S04]  /*3720*/  LDS.U16 R30, [R30+0x2] ;  /* 0x000002001e1e7984 */ /* 0x000ea80000000400 */
[----:B------:R-:W3:Y:S04]  /*3730*/  LDS.U16 R32, [R32+0x2] ;  /* 0x0000020020207984 */ /* 0x000ee80000000400 */
[----:B------:R-:W4:Y:S04]  /*3740*/  LDS.U16 R34, [R34+0x2] ;  /* 0x0000020022227984 */ /* 0x000f280000000400 */
[----:B------:R-:W5:Y:S04]  /*3750*/  LDS.U16 R36, [R36+0x2] ;  /* 0x0000020024247984 */ /* 0x000f680000000400 */
[----:B------:R-:W5:Y:S04]  /*3760*/  LDS.U16 R38, [R38+0x2] ;  /* 0x0000020026267984 */ /* 0x000f680000000400 */
[----:B------:R-:W5:Y:S04]  /*3770*/  LDS.U16 R40, [R40+0x2] ;  /* 0x0000020028287984 */ /* 0x000f680000000400 */
[----:B------:R-:W5:Y:S01]  /*3780*/  LDS.U16 R42, [R42+0x2] ;  /* 0x000002002a2a7984 */ /* 0x000f620000000400 */
[----:B-1----:R-:W-:Y:S01]  /*3790*/  IADD3 R28, PT, PT, R28, R29, RZ ;  /* 0x0000001d1c1c7210 */ /* 0x002fe20007ffe0ff */
[----:B--2---:R-:W-:-:S03]  /*37a0*/  IMAD.IADD R31, R31, 0x1, R30 ;  /* 0x000000011f1f7824 */ /* 0x004fc600078e021e */
[----:B------:R-:W-:Y:S02]  /*37b0*/  LEA.HI R28, R28, R28, RZ, 0x1b ;  /* 0x0000001c1c1c7211 */ /* 0x000fe400078fd8ff */
[----:B---3--:R-:W-:Y:S02]  /*37c0*/  IADD3 R33, PT, PT, R33, R32, RZ ;  /* 0x0000002021217210 */ /* 0x008fe40007ffe0ff */
[----:B------:R-:W-:Y:S01]  /*37d0*/  LEA.HI R31, R31, R31, RZ, 0x1b ;  /* 0x0000001f1f1f7211 */ /* 0x000fe200078fd8ff */
[----:B----4-:R-:W-:Y:S01]  /*37e0*/  IMAD.IADD R35, R35, 0x1, R34 ;  /* 0x0000000123237824 */ /* 0x010fe200078e0222 */
[----:B------:R-:W-:Y:S02]  /*37f0*/  LEA.HI R33, R33, R33, RZ, 0x1b ;  /* 0x0000002121217211 */ /* 0x000fe400078fd8ff */
[----:B------:R-:W-:Y:S01]  /*3800*/  LEA R17, R28, UR4, 0x2 ;  /* 0x000000041c117c11 */ /* 0x000fe2000f8e10ff */
[----:B------:R-:W-:Y:S01]  /*3810*/  BAR.SYNC.DEFER_BLOCKING 0x0 ;  /* 0x0000000000007b1d */ /* 0x000fe20000010000 */
[----:B-----5:R-:W-:-:S02]  /*3820*/  IADD3 R37, PT, PT, R37, R36, RZ ;  /* 0x0000002425257210 */ /* 0x020fc40007ffe0ff */
[----:B------:R-:W-:Y:S01]  /*3830*/  LEA.HI R35, R35, R35, RZ, 0x1b ;  /* 0x0000002323237211 */ /* 0x000fe200078fd8ff */
[----:B------:R-:W-:Y:S01]  /*3840*/  IMAD.IADD R39, R39, 0x1, R38 ;  /* 0x0000000127277824 */ /* 0x000fe200078e0226 */
[----:B------:R-:W-:Y:S02]  /*3850*/  LEA.HI R37, R37, R37, RZ, 0x1b ;  /* 0x0000002525257211 */ /* 0x000fe400078fd8ff */
[----:B------:R-:W-:Y:S02]  /*3860*/  LEA R16, R31, UR4, 0x2 ;  /* 0x000000041f107c11 */ /* 0x000fe4000f8e10ff */
[----:B------:R-:W-:Y:S02]  /*3870*/  IADD3 R41, PT, PT, R41, R40, RZ ;  /* 0x0000002829297210 */ /* 0x000fe40007ffe0ff */
[----:B------:R-:W-:Y:S01]  /*3880*/  LEA.HI R39, R39, R39, RZ, 0x1b ;  /* 0x0000002727277211 */ /* 0x000fe200078fd8ff */
[----:B------:R-:W-:Y:S01]  /*3890*/  IMAD.IADD R43, R43, 0x1, R42 ;  /* 0x000000012b2b7824 */ /* 0x000fe200078e022a */
[----:B------:R-:W-:-:S02]  /*38a0*/  LEA R33, R33, UR4, 0x2 ;  /* 0x0000000421217c11 */ /* 0x000fc4000f8e10ff */
[----:B------:R-:W-:Y:S02]  /*38b0*/  LEA.HI R41, R41, R41, RZ, 0x1b ;  /* 0x0000002929297211 */ /* 0x000fe400078fd8ff */
[----:B------:R-:W-:Y:S02]  /*38c0*/  LEA R18, R35, UR4, 0x2 ;  /* 0x0000000423127c11 */ /* 0x000fe4000f8e10ff */
[----:B------:R-:W-:Y:S02]  /*38d0*/  LEA.HI R43, R43, R43, RZ, 0x1b ;  /* 0x0000002b2b2b7211 */ /* 0x000fe400078fd8ff */
[----:B------:R-:W-:Y:S02]  /*38e0*/  LEA R37, R37, UR4, 0x2 ;  /* 0x0000000425257c11 */ /* 0x000fe4000f8e10ff */
[----:B------:R-:W-:Y:S01]  /*38f0*/  LEA R39, R39, UR4, 0x2 ;  /* 0x0000000427277c11 */ /* 0x000fe2000f8e10ff */
[----:B------:R-:W-:Y:S01]  /*3900*/  STS [R17], R0 ;  /* 0x0000000011007388 */ /* 0x000fe20000000800 */
[----:B------:R-:W-:-:S02]  /*3910*/  LEA R41, R41, UR4, 0x2 ;  /* 0x0000000429297c11 */ /* 0x000fc4000f8e10ff */
[----:B------:R-:W-:Y:S01]  /*3920*/  LEA R43, R43, UR4, 0x2 ;  /* 0x000000042b2b7c11 */ /* 0x000fe2000f8e10ff */
[----:B------:R-:W-:Y:S04]  /*3930*/  STS [R16], R21 ;  /* 0x0000001510007388 */ /* 0x000fe80000000800 */
[----:B------:R-:W-:Y:S04]  /*3940*/  STS [R33], R20 ;  /* 0x0000001421007388 */ /* 0x000fe80000000800 */
[----:B------:R-:W-:Y:S04]  /*3950*/  STS [R18], R11 ;  /* 0x0000000b12007388 */ /* 0x000fe80000000800 */
[----:B------:R-:W-:Y:S04]  /*3960*/  STS [R37], R10 ;  /* 0x0000000a25007388 */ /* 0x000fe80000000800 */
[----:B------:R-:W-:Y:S04]  /*3970*/  STS [R39], R22 ;  /* 0x0000001627007388 */ /* 0x000fe80000000800 */
[----:B------:R-:W-:Y:S04]  /*3980*/  STS [R41], R23 ;  /* 0x0000001729007388 */ /* 0x000fe80000000800 */
[----:B------:R-:W-:Y:S01]  /*3990*/  STS [R43], R24 ;  /* 0x000000182b007388 */ /* 0x000fe20000000800 */
[----:B------:R-:W-:Y:S06]  /*39a0*/  BAR.SYNC.DEFER_BLOCKING 0x0 ;  /* 0x0000000000007b1d */ /* 0x000fec0000010000 */
[----:B------:R-:W1:Y:S04]  /*39b0*/  LDS R20, [R26+0x8] ;  /* 0x000008001a147984 */ /* 0x000e680000000800 */
[----:B------:R2:W3:Y:S04]  /*39c0*/  LDS R21, [R26+0x4] ;  /* 0x000004001a157984 */ /* 0x0004e80000000800 */
[----:B------:R4:W1:Y:S01]  /*39d0*/  LDS R0, [R44] ;  /* 0x000000002c007984 */ /* 0x0008620000000800 */
[----:B--2---:R-:W-:-:S05]  /*39e0*/  LEA R26, R19, UR4, 0x2 ;  /* 0x00000004131a7c11 */ /* 0x004fca000f8e10ff */
[----:B------:R4:W2:Y:S04]  /*39f0*/  LDS R11, [R26+0xc] ;  /* 0x00000c001a0b7984 */ /* 0x0008a80000000800 */
[----:B------:R4:W1:Y:S04]  /*3a00*/  LDS R10, [R26+0x10] ;  /* 0x000010001a0a7984 */ /* 0x0008680000000800 */
[----:B------:R4:W1:Y:S04]  /*3a10*/  LDS R22, [R26+0x14] ;  /* 0x000014001a167984 */ /* 0x0008680000000800 */
[----:B------:R4:W1:Y:S04]  /*3a20*/  LDS R23, [R26+0x18] ;  /* 0x000018001a177984 */ /* 0x0008680000000800 */
[----:B------:R4:W1:Y:S01]  /*3a30*/  LDS R24, [R26+0x1c] ;  /* 0x00001c001a187984 */ /* 0x0008620000000800 */
[----:B------:R-:W-:Y:S06]  /*3a40*/  BAR.SYNC.DEFER_BLOCKING 0x0 ;  /* 0x0000000000007b1d */ /* 0x000fec0000010000 */
[----:B------:R4:W-:Y:S04]  /*3a50*/  STS [R17], R12 ;  /* 0x0000000c11007388 */ /* 0x0009e80000000800 */
[----:B------:R4:W-:Y:S04]  /*3a60*/  STS [R16], R13 ;  /* 0x0000000d10007388 */ /* 0x0009e80000000800 */
[----:B------:R4:W-:Y:S04]  /*3a70*/  STS [R33], R14 ;  /* 0x0000000e21007388 */ /* 0x0009e80000000800 */
[----:B------:R4:W-:Y:S04]  /*3a80*/  STS [R18], R15 ;  /* 0x0000000f12007388 */ /* 0x0009e80000000800 */
[----:B------:R4:W-:Y:S04]  /*3a90*/  STS [R37], R4 ;  /* 0x0000000425007388 */ /* 0x0009e80000000800 */
[----:B------:R4:W-:Y:S04]  /*3aa0*/  STS [R39], R5 ;  /* 0x0000000527007388 */ /* 0x0009e80000000800 */
[----:B------:R4:W-:Y:S04]  /*3ab0*/  STS [R41], R6 ;  /* 0x0000000629007388 */ /* 0x0009e80000000800 */
[----:B------:R4:W-:Y:S01]  /*3ac0*/  STS [R43], R7 ;  /* 0x000000072b007388 */ /* 0x0009e20000000800 */
[----:B------:R-:W-:Y:S06]  /*3ad0*/  BAR.SYNC.DEFER_BLOCKING 0x0 ;  /* 0x0000000000007b1d */ /* 0x000fec0000010000 */
[----:B------:R4:W1:Y:S04]  /*3ae0*/  LDS R12, [R44] ;  /* 0x000000002c0c7984 */ /* 0x0008680000000800 */
[----:B------:R4:W1:Y:S04]  /*3af0*/  LDS R13, [R26+0x4] ;  /* 0x000004001a0d7984 */ /* 0x0008680000000800 */
[----:B------:R4:W1:Y:S04]  /*3b00*/  LDS R14, [R26+0x8] ;  /* 0x000008001a0e7984 */ /* 0x0008680000000800 */
[----:B------:R4:W1:Y:S04]  /*3b10*/  LDS R15, [R26+0xc] ;  /* 0x00000c001a0f7984 */ /* 0x0008680000000800 */
[----:B------:R4:W1:Y:S04]  /*3b20*/  LDS R4, [R26+0x10] ;  /* 0x000010001a047984 */ /* 0x0008680000000800 */
[----:B------:R4:W1:Y:S04]  /*3b30*/  LDS R5, [R26+0x14] ;  /* 0x000014001a057984 */ /* 0x0008680000000800 */
[----:B------:R4:W1:Y:S04]  /*3b40*/  LDS R6, [R26+0x18] ;  /* 0x000018001a067984 */ /* 0x0008680000000800 */
[----:B------:R4:W1:Y:S01]  /*3b50*/  LDS R7, [R26+0x1c] ;  /* 0x00001c001a077984 */ /* 0x0008620000000800 */
[----:B------:R-:W-:Y:S06]  /*3b60*/  @!P0 BAR.SYNC.DEFER_BLOCKING 0x0 ;  /* 0x0000000000008b1d */ /* 0x000fec0000010000 */
[----:B--23--:R-:W-:Y:S05]  /*3b70*/  @!P0 BRA `(.L_x_15) ;  /* 0xffffffec00e48947 */ /* 0x00cfea000383ffff */
[----:B------:R-:W2:Y:S01]  /*3b80*/  I2F.U32.RP R25, R2 ;  /* 0x0000000200197306 */ /* 0x000ea20000209000 */
[----:B------:R-:W-:Y:S01]  /*3b90*/  IMAD.IADD R9, R3, 0x1, R2 ;  /* 0x0000000103097824 */ /* 0x000fe200078e0202 */
[----:B------:R-:W3:Y:S01]  /*3ba0*/  S2UR UR5, SR_CgaCtaId ;  /* 0x00000000000579c3 */ /* 0x000ee20000008800 */
[----:B-1----:R-:W-:-:S07]  /*3bb0*/  ISETP.GT.AND P3, PT, R0, -0x1, PT ;  /* 0xffffffff0000780c */ /* 0x002fce0003f64270 */
[----:B------:R-:W-:Y:S01]  /*3bc0*/  BAR.SYNC.DEFER_BLOCKING 0x0 ;  /* 0x0000000000007b1d */ /* 0x000fe20000010000 */
[----:B------:R-:W-:Y:S01]  /*3bd0*/  MOV R28, 0xffffffff ;  /* 0xffffffff001c7802 */ /* 0x000fe20000000f00 */
[----:B------:R-:W-:Y:S01]  /*3be0*/  IMAD.SHL.U32 R8, R8, 0x2000, RZ ;  /* 0x0000200008087824 */ /* 0x000fe200078e00ff */
[C---:B------:R-:W-:Y:S01]  /*3bf0*/  ISETP.GE.U32.AND P1, PT, R9.reuse, 0x80, PT ;  /* 0x000000800900780c */ /* 0x040fe20003f26070 */
[----:B------:R-:W-:Y:S01]  /*3c00*/  IMAD.MOV.U32 R31, RZ, RZ, RZ ;  /* 0x000000ffff1f7224 */ /* 0x000fe200078e00ff */
[----:B----4-:R-:W-:Y:S01]  /*3c10*/  VIMNMX.U32 R16, PT, PT, R9, 0x80, !PT ;  /* 0x0000008009107848 */ /* 0x010fe20007fe0000 */
[----:B------:R-:W-:Y:S01]  /*3c20*/  UMOV UR4, 0x400 ;  /* 0x0000040000047882 */ /* 0x000fe20000000000 */
[----:B------:R-:W-:Y:S01]  /*3c30*/  ISETP.GT.AND P2, PT, R21, -0x1, PT ;  /* 0xffffffff1500780c */ /* 0x000fe20003f44270 */
[----:B------:R-:W-:Y:S01]  /*3c40*/  UIADD3 UR4, UPT, UPT, UR4, 0x1220, URZ ;  /* 0x0000122004047890 */ /* 0x000fe2000fffe0ff */
[----:B------:R-:W-:Y:S01]  /*3c50*/  ISETP.GT.AND P4, PT, R20, -0x1, PT ;  /* 0xffffffff1400780c */ /* 0x000fe20003f84270 */
[----:B------:R-:W-:Y:S01]  /*3c60*/  IMAD.IADD R18, R16, 0x1, -R9 ;  /* 0x0000000110127824 */ /* 0x000fe200078e0a09 */
[----:B--2---:R-:W1:Y:S01]  /*3c70*/  MUFU.RCP R25, R25 ;  /* 0x0000001900197308 */ /* 0x004e620000001000 */
[----:B------:R-:W-:Y:S01]  /*3c80*/  IMAD.MOV.U32 R16, RZ, RZ, RZ ;  /* 0x000000ffff107224 */ /* 0x000fe200078e00ff */
[----:B------:R-:W-:-:S02]  /*3c90*/  SHF.L.U32 R29, R2, 0x2, RZ ;  /* 0x00000002021d7819 */ /* 0x000fc400000006ff */
[C---:B------:R-:W-:Y:S02]  /*3ca0*/  IADD3 R19, PT, PT, R18.reuse, -0x1, RZ ;  /* 0xffffffff12137810 */ /* 0x040fe40007ffe0ff */
[----:B------:R-:W-:Y:S02]  /*3cb0*/  @P1 IADD3 R19, PT, PT, R18, RZ, RZ ;  /* 0x000000ff12131210 */ /* 0x000fe40007ffe0ff */
[----:B------:R-:W-:Y:S02]  /*3cc0*/  SEL R18, R28, 0x80000000, P2 ;  /* 0x800000001c127807 */ /* 0x000fe40001000000 */
[----:B------:R-:W-:Y:S01]  /*3cd0*/  ISETP.GT.AND P2, PT, R11, -0x1, PT ;  /* 0xffffffff0b00780c */ /* 0x000fe20003f44270 */
[----:B---3--:R-:W-:Y:S01]  /*3ce0*/  ULEA UR4, UR5, UR4, 0x18 ;  /* 0x0000000405047291 */ /* 0x008fe2000f8ec0ff */
[----:B-1----:R-:W-:-:S05]  /*3cf0*/  IADD3 R17, PT, PT, R25, 0xffffffe, RZ ;  /* 0x0ffffffe19117810 */ /* 0x002fca0007ffe0ff */
[----:B------:R-:W-:Y:S01]  /*3d00*/  LEA R30, R3, UR4, 0x5 ;  /* 0x00000004031e7c11 */ /* 0x000fe2000f8e28ff */
[----:B------:R-:W1:Y:S04]  /*3d10*/  F2I.FTZ.U32.TRUNC.NTZ R17, R17 ;  /* 0x0000001100117305 */ /* 0x000e68000021f000 */
[----:B------:R-:W-:Y:S04]  /*3d20*/  STS.128 [R30+0x5000], R12 ;  /* 0x0050000c1e007388 */ /* 0x000fe80000000c00 */
[----:B------:R2:W-:Y:S01]  /*3d30*/  STS.128 [R30+0x5010], R4 ;  /* 0x005010041e007388 */ /* 0x0005e20000000c00 */
[----:B-1----:R-:W-:-:S05]  /*3d40*/  IADD3 R27, PT, PT, RZ, -R17, RZ ;  /* 0x80000011ff1b7210 */ /* 0x002fca0007ffe0ff */
[----:B------:R-:W-:-:S04]  /*3d50*/  IMAD R27, R27, R2, RZ ;  /* 0x000000021b1b7224 */ /* 0x000fc800078e02ff */
[----:B------:R-:W-:Y:S01]  /*3d60*/  IMAD.HI.U32 R16, R17, R27, R16 ;  /* 0x0000001b11107227 */ /* 0x000fe200078e0010 */
[----:B------:R-:W-:Y:S01]  /*3d70*/  SEL R17, R28, 0x80000000, P3 ;  /* 0x800000001c117807 */ /* 0x000fe20001800000 */
[----:B------:R-:W2:Y:S04]  /*3d80*/  LDC.64 R26, c[0x0][0x390] ;  /* 0x0000e400ff1a7b82 */ /* 0x000ea80000000a00 */
[----:B------:R-:W-:-:S04]  /*3d90*/  IMAD.HI.U32 R25, R16, R19, RZ ;  /* 0x0000001310197227 */ /* 0x000fc800078e00ff */
[----:B------:R-:W-:-:S04]  /*3da0*/  IMAD.MOV R16, RZ, RZ, -R25 ;  /* 0x000000ffff107224 */ /* 0x000fc800078e0a19 */
[----:B------:R-:W-:Y:S01]  /*3db0*/  IMAD R19, R2, R16, R19 ;  /* 0x0000001002137224 */ /* 0x000fe200078e0213 */
[----:B------:R-:W-:Y:S02]  /*3dc0*/  LOP3.LUT R16, R17, R0, RZ, 0x3c, !PT ;  /* 0x0000000011107212 */ /* 0x000fe400078e3cff */
[----:B------:R-:W-:Y:S02]  /*3dd0*/  LOP3.LUT R17, R18, R21, RZ, 0x3c, !PT ;  /* 0x0000001512117212 */ /* 0x000fe400078e3cff */
[----:B------:R-:W-:Y:S02]  /*3de0*/  ISETP.GE.U32.AND P0, PT, R19, R2, PT ;  /* 0x000000021300720c */ /* 0x000fe40003f06070 */
[----:B------:R-:W-:Y:S02]  /*3df0*/  SEL R0, R28, 0x80000000, P2 ;  /* 0x800000001c007807 */ /* 0x000fe40001000000 */
[----:B------:R-:W-:Y:S01]  /*3e00*/  ISETP.GT.AND P2, PT, R22, -0x1, PT ;  /* 0xffffffff1600780c */ /* 0x000fe20003f44270 */
[----:B--2---:R-:W-:-:S04]  /*3e10*/  IMAD.WIDE.U32 R4, R2, 0x8, R26 ;  /* 0x0000000802047825 */ /* 0x004fc800078e001a */
[----:B------:R-:W-:-:S04]  /*3e20*/  IMAD.WIDE.U32 R6, R2, 0xc, R26 ;  /* 0x0000000c02067825 */ /* 0x000fc800078e001a */
[----:B------:R-:W-:Y:S01]  /*3e30*/  @P0 IADD3 R25, PT, PT, R25, 0x1, RZ ;  /* 0x0000000119190810 */ /* 0x000fe20007ffe0ff */
[----:B------:R-:W-:-:S05]  /*3e40*/  @P0 IMAD.IADD R19, R19, 0x1, -R2 ;  /* 0x0000000113130824 */ /* 0x000fca00078e0a02 */
[----:B------:R-:W-:Y:S02]  /*3e50*/  ISETP.GE.U32.AND P3, PT, R19, R2, PT ;  /* 0x000000021300720c */ /* 0x000fe40003f66070 */
[----:B------:R-:W-:Y:S02]  /*3e60*/  SEL R19, R28, 0x80000000, P4 ;  /* 0x800000001c137807 */ /* 0x000fe40002000000 */
[----:B------:R-:W-:Y:S02]  /*3e70*/  ISETP.GT.AND P4, PT, R10, -0x1, PT ;  /* 0xffffffff0a00780c */ /* 0x000fe40003f84270 */
[----:B------:R-:W-:Y:S02]  /*3e80*/  LOP3.LUT R18, R19, R20, RZ, 0x3c, !PT ;  /* 0x0000001413127212 */ /* 0x000fe400078e3cff */
[----:B------:R-:W-:Y:S02]  /*3e90*/  SEL R21, R28, 0x80000000, P4 ;  /* 0x800000001c157807 */ /* 0x000fe40002000000 */
[----:B------:R-:W-:-:S02]  /*3ea0*/  ISETP.GT.AND P4, PT, R24, -0x1, PT ;  /* 0xffffffff1800780c */ /* 0x000fc40003f84270 */
[----:B------:R-:W-:Y:S01]  /*3eb0*/  LOP3.LUT R20, R21, R10, RZ, 0x3c, !PT ;  /* 0x0000000a15147212 */ /* 0x000fe200078e3cff */
[----:B------:R-:W-:Y:S01]  /*3ec0*/  @P3 VIADD R25, R25, 0x1 ;  /* 0x0000000119193836 */ /* 0x000fe20000000000 */
[----:B------:R-:W-:Y:S02]  /*3ed0*/  SEL R21, R28, 0x80000000, P2 ;  /* 0x800000001c157807 */ /* 0x000fe40001000000 */
[----:B------:R-:W-:Y:S02]  /*3ee0*/  ISETP.GT.AND P2, PT, R23, -0x1, PT ;  /* 0xffffffff1700780c */ /* 0x000fe40003f44270 */
[----:B------:R-:W-:Y:S02]  /*3ef0*/  LOP3.LUT R21, R21, R22, RZ, 0x3c, !PT ;  /* 0x0000001615157212 */ /* 0x000fe400078e3cff */
[----:B------:R-:W-:Y:S02]  /*3f00*/  LOP3.LUT R19, R0, R11, RZ, 0x3c, !PT ;  /* 0x0000000b00137212 */ /* 0x000fe400078e3cff */
[----:B------:R-:W-:-:S02]  /*3f10*/  SEL R22, R28, 0x80000000, P2 ;  /* 0x800000001c167807 */ /* 0x000fc40001000000 */
[----:B------:R-:W-:Y:S01]  /*3f20*/  SEL R11, R28, 0x80000000, P4 ;  /* 0x800000001c0b7807 */ /* 0x000fe20002000000 */
[----:B------:R1:W-:Y:S01]  /*3f30*/  STS.128 [R30+0x4000], R16 ;  /* 0x004000101e007388 */ /* 0x0003e20000000c00 */
[----:B------:R-:W-:Y:S02]  /*3f40*/  LOP3.LUT R22, R22, R23, RZ, 0x3c, !PT ;  /* 0x0000001716167212 */ /* 0x000fe400078e3cff */
[----:B------:R-:W-:Y:S01]  /*3f50*/  LOP3.LUT R23, R11, R24, RZ, 0x3c, !PT ;  /* 0x000000180b177212 */ /* 0x000fe200078e3cff */
[C---:B------:R-:W-:Y:S01]  /*3f60*/  IMAD.WIDE.U32 R10, R2.reuse, 0x4, R26 ;  /* 0x00000004020a7825 */ /* 0x040fe200078e001a */
[----:B------:R-:W-:Y:S02]  /*3f70*/  ISETP.NE.U32.AND P2, PT, R2, RZ, PT ;  /* 0x000000ff0200720c */ /* 0x000fe40003f45070 */
[----:B------:R-:W-:Y:S01]  /*3f80*/  SEL R0, RZ, 0x1, P1 ;  /* 0x00000001ff007807 */ /* 0x000fe20000800000 */
[----:B------:R1:W-:Y:S10]  /*3f90*/  STS.128 [R30+0x4010], R20 ;  /* 0x004010141e007388 */ /* 0x0003f40000000c00 */
[----:B------:R-:W-:-:S04]  /*3fa0*/  @!P2 LOP3.LUT R25, RZ, R2, RZ, 0x33, !PT ;  /* 0x00000002ff19a212 */ /* 0x000fc800078e33ff */
[----:B------:R-:W-:Y:S02]  /*3fb0*/  IADD3 R28, PT, PT, R0, R25, RZ ;  /* 0x00000019001c7210 */ /* 0x000fe40007ffe0ff */
[----:B------:R-:W-:Y:S02]  /*3fc0*/  IADD3 R25, PT, PT, R9, R2, RZ ;  /* 0x0000000209197210 */ /* 0x000fe40007ffe0ff */
[----:B------:R-:W-:-:S03]  /*3fd0*/  LOP3.LUT R27, R28, 0x3, RZ, 0xc0, !PT ;  /* 0x000000031c1b7812 */ /* 0x000fc600078ec0ff */
[----:B------:R-:W-:Y:S01]  /*3fe0*/  IMAD.IADD R26, R25, 0x1, R2 ;  /* 0x00000001191a7824 */ /* 0x000fe200078e0202 */
[----:B-1----:R-:W-:Y:S06]  /*3ff0*/  BAR.SYNC.DEFER_BLOCKING 0x0 ;  /* 0x0000000000007b1d */ /* 0x002fec0000010000 */
.L_x_21:
[----:B------:R-:W-:Y:S01]  /*4000*/  ISETP.GT.U32.AND P0, PT, R3, 0x7f, PT ;  /* 0x0000007f0300780c */ /* 0x000fe20003f04070 */
[----:B------:R-:W-:-:S12]  /*4010*/  BSSY.RECONVERGENT B0, `(.L_x_16) ;  /* 0x000003a000007945 */ /* 0x000fd80003800200 */
[----:B-1234-:R-:W-:Y:S05]  /*4020*/  @P0 BRA `(.L_x_17) ;  /* 0x0000000000e00947 */ /* 0x01efea0003800000 */
[----:B------:R-:W1:Y:S01]  /*4030*/  S2R R13, SR_CgaCtaId ;  /* 0x00000000000d7919 */ /* 0x000e620000008800 */
[----:B------:R-:W-:Y:S01]  /*4040*/  MOV R0, 0x400 ;  /* 0x0000040000007802 */ /* 0x000fe20000000f00 */
[----:B------:R-:W-:Y:S01]  /*4050*/  BSSY.RECONVERGENT B1, `(.L_x_18) ;  /* 0x000001d000017945 */ /* 0x000fe20003800200 */
[----:B------:R-:W-:Y:S02]  /*4060*/  ISETP.NE.AND P1, PT, R27, 0x3, PT ;  /* 0x000000031b00780c */ /* 0x000fe40003f25270 */
[----:B------:R-:W-:Y:S02]  /*4070*/  IADD3 R0, PT, PT, R0, 0x1220, RZ ;  /* 0x0000122000007810 */ /* 0x000fe40007ffe0ff */
[----:B------:R-:W-:Y:S02]  /*4080*/  ISETP.GE.U32.AND P0, PT, R28, 0x3, PT ;  /* 0x000000031c00780c */ /* 0x000fe40003f06070 */
[----:B------:R-:W-:Y:S02]  /*4090*/  MOV R20, R3 ;  /* 0x0000000300147202 */ /* 0x000fe40000000f00 */
[----:B-1----:R-:W-:-:S05]  /*40a0*/  LEA R0, R13, R0, 0x18 ;  /* 0x000000000d007211 */ /* 0x002fca00078ec0ff */
[----:B------:R-:W-:-:S05]  /*40b0*/  IMAD R0, R31, 0x4, R0 ;  /* 0x000000041f007824 */ /* 0x000fca00078e0200 */
[----:B------:R1:W2:Y:S01]  /*40c0*/  LDS R23, [R0+0x5000] ;  /* 0x0050000000177984 */ /* 0x0002a20000000800 */
[----:B------:R-:W-:Y:S05]  /*40d0*/  @!P1 BRA `(.L_x_19) ;  /* 0x0000000000509947 */ /* 0x000fea0003800000 */
[----:B------:R-:W3:Y:S01]  /*40e0*/  LDC.64 R12, c[0x0][0x390] ;  /* 0x0000e400ff0c7b82 */ /* 0x000ee20000000a00 */
[----:B-1----:R-:W-:Y:S01]  /*40f0*/  IMAD R0, R31, 0x80, R8 ;  /* 0x000000801f007824 */ /* 0x002fe200078e0208 */
[----:B------:R-:W-:Y:S01]  /*4100*/  ISETP.NE.AND P1, PT, R27, RZ, PT ;  /* 0x000000ff1b00720c */ /* 0x000fe20003f25270 */
[----:B--2---:R-:W-:Y:S01]  /*4110*/  IMAD R17, R23, 0x80, R3 ;  /* 0x0000008017117824 */ /* 0x004fe200078e0203 */
[----:B------:R-:W-:Y:S02]  /*4120*/  MOV R20, R9 ;  /* 0x0000000900147202 */ /* 0x000fe40000000f00 */
[----:B------:R-:W-:-:S05]  /*4130*/  IADD3 R15, PT, PT, R3, R0, RZ ;  /* 0x00000000030f7210 */ /* 0x000fca0007ffe0ff */
[----:B---3--:R-:W-:-:S05]  /*4140*/  IMAD.WIDE R12, R15, 0x4, R12 ;  /* 0x000000040f0c7825 */ /* 0x008fca00078e020c */
[----:B------:R3:W-:Y:S01]  /*4150*/  STG.E desc[UR8][R12.64], R17 ;  /* 0x000000110c007986 */ /* 0x0007e2000c101908 */
[----:B------:R-:W-:Y:S05]  /*4160*/  @!P1 BRA `(.L_x_19) ;  /* 0x00000000002c9947 */ /* 0x000fea0003800000 */
[----:B------:R-:W-:Y:S01]  /*4170*/  ISETP.NE.AND P1, PT, R27, 0x1, PT ;  /* 0x000000011b00780c */ /* 0x000fe20003f25270 */
[----:B------:R-:W-:Y:S01]  /*4180*/  IMAD.MOV.U32 R20, RZ, RZ, R25 ;  /* 0x000000ffff147224 */ /* 0x000fe200078e0019 */
[----:B---3--:R-:W-:Y:S02]  /*4190*/  IADD3 R12, P2, PT, R29, R12, RZ ;  /* 0x0000000c1d0c7210 */ /* 0x008fe40007f5e0ff */
[----:B------:R-:W-:-:S03]  /*41a0*/  IADD3 R19, PT, PT, R17, R2, RZ ;  /* 0x0000000211137210 */ /* 0x000fc60007ffe0ff */
[----:B------:R-:W-:-:S05]  /*41b0*/  IMAD.X R13, RZ, RZ, R13, P2 ;  /* 0x000000ffff0d7224 */ /* 0x000fca00010e060d */
[----:B------:R4:W-:Y:S01]  /*41c0*/  STG.E desc[UR8][R12.64], R19 ;  /* 0x000000130c007986 */ /* 0x0009e2000c101908 */
[----:B------:R-:W-:Y:S02]  /*41d0*/  @P1 IADD3 R14, P2, PT, R29, R12, RZ ;  /* 0x0000000c1d0e1210 */ /* 0x000fe40007f5e0ff */
[----:B------:R-:W-:Y:S02]  /*41e0*/  @P1 IADD3 R17, PT, PT, R19, R2, RZ ;  /* 0x0000000213111210 */ /* 0x000fe40007ffe0ff */
[----:B------:R-:W-:Y:S01]  /*41f0*/  @P1 MOV R20, R26 ;  /* 0x0000001a00141202 */ /* 0x000fe20000000f00 */
[----:B------:R-:W-:-:S05]  /*4200*/  @P1 IMAD.X R15, RZ, RZ, R13, P2 ;  /* 0x000000ffff0f1224 */ /* 0x000fca00010e060d */
[----:B------:R4:W-:Y:S03]  /*4210*/  @P1 STG.E desc[UR8][R14.64], R17 ;  /* 0x000000110e001986 */ /* 0x0009e6000c101908 */
.L_x_19:
[----:B------:R-:W-:Y:S05]  /*4220*/  BSYNC.RECONVERGENT B1 ;  /* 0x0000000000017941 */ /* 0x000fea0003800200 */
.L_x_18:
[----:B------:R-:W-:Y:S05]  /*4230*/  @!P0 BRA `(.L_x_17) ;  /* 0x00000000005c8947 */ /* 0x000fea0003800000 */
[----:B-1----:R-:W-:Y:S01]  /*4240*/  IMAD.IADD R0, R8, 0x1, R20 ;  /* 0x0000000108007824 */ /* 0x002fe200078e0214 */
[----:B--2---:R-:W-:-:S03]  /*4250*/  LEA R23, R23, R20, 0x7 ;  /* 0x0000001417177211 */ /* 0x004fc600078e38ff */
[----:B------:R-:W-:Y:S01]  /*4260*/  IMAD R21, R31, 0x80, R0 ;  /* 0x000000801f157824 */ /* 0x000fe200078e0200 */
[----:B------:R-:W-:Y:S01]  /*4270*/  IADD3 R0, PT, PT, R23, R2, RZ ;  /* 0x0000000217007210 */ /* 0x000fe20007ffe0ff */
[C-C-:B------:R-:W-:Y:S02]  /*4280*/  IMAD R22, R2.reuse, 0x2, R23.reuse ;  /* 0x0000000202167824 */ /* 0x140fe400078e0217 */
[----:B------:R-:W-:-:S07]  /*4290*/  IMAD R24, R2, 0x3, R23 ;  /* 0x0000000302187824 */ /* 0x000fce00078e0217 */
.L_x_20:
[----:B----4-:R-:W1:Y:S01]  /*42a0*/  LDC.64 R18, c[0x0][0x390] ;  /* 0x0000e400ff127b82 */ /* 0x010e620000000a00 */
[----:B------:R-:W-:Y:S01]  /*42b0*/  IADD3 R20, PT, PT, R29, R20, RZ ;  /* 0x000000141d147210 */ /* 0x000fe20007ffe0ff */
[----:B---3--:R-:W-:-:S03]  /*42c0*/  IMAD.WIDE R12, R21, 0x4, R10 ;  /* 0x00000004150c7825 */ /* 0x008fc600078e020a */
[----:B------:R-:W-:Y:S01]  /*42d0*/  ISETP.GE.U32.AND P0, PT, R20, 0x80, PT ;  /* 0x000000801400780c */ /* 0x000fe20003f06070 */
[----:B------:R-:W-:-:S04]  /*42e0*/  IMAD.WIDE R14, R21, 0x4, R4 ;  /* 0x00000004150e7825 */ /* 0x000fc800078e0204 */
[----:B------:R-:W-:-:S04]  /*42f0*/  IMAD.WIDE R16, R21, 0x4, R6 ;  /* 0x0000000415107825 */ /* 0x000fc800078e0206 */
[----:B-1----:R-:W-:-:S04]  /*4300*/  IMAD.WIDE R18, R21, 0x4, R18 ;  /* 0x0000000415127825 */ /* 0x002fc800078e0212 */
[C---:B------:R-:W-:Y:S01]  /*4310*/  IMAD.IADD R21, R29.reuse, 0x1, R21 ;  /* 0x000000011d157824 */ /* 0x040fe200078e0215 */
[----:B------:R1:W-:Y:S04]  /*4320*/  STG.E desc[UR8][R18.64], R23 ;  /* 0x0000001712007986 */ /* 0x0003e8000c101908 */
[----:B------:R2:W-:Y:S04]  /*4330*/  STG.E desc[UR8][R12.64], R0 ;  /* 0x000000000c007986 */ /* 0x0005e8000c101908 */
[----:B------:R3:W-:Y:S04]  /*4340*/  STG.E desc[UR8][R14.64], R22 ;  /* 0x000000160e007986 */ /* 0x0007e8000c101908 */
[----:B------:R4:W-:Y:S01]  /*4350*/  STG.E desc[UR8][R16.64], R24 ;  /* 0x0000001810007986 */ /* 0x0009e2000c101908 */
[C---:B-1----:R-:W-:Y:S01]  /*4360*/  IADD3 R23, PT, PT, R29.reuse, R23, RZ ;  /* 0x000000171d177210 */ /* 0x042fe20007ffe0ff */
[C---:B--2---:R-:W-:Y:S01]  /*4370*/  IMAD.IADD R0, R29.reuse, 0x1, R0 ;  /* 0x000000011d007824 */ /* 0x044fe200078e0200 */
[C---:B---3--:R-:W-:Y:S01]  /*4380*/  IADD3 R22, PT, PT, R29.reuse, R22, RZ ;  /* 0x000000161d167210 */ /* 0x048fe20007ffe0ff */
[----:B----4-:R-:W-:Y:S01]  /*4390*/  IMAD.IADD R24, R29, 0x1, R24 ;  /* 0x000000011d187824 */ /* 0x010fe200078e0218 */
[----:B------:R-:W-:Y:S06]  /*43a0*/  @!P0 BRA `(.L_x_20) ;  /* 0xfffffffc00bc8947 */ /* 0x000fec000383ffff */
.L_x_17:
[----:B------:R-:W-:Y:S05]  /*43b0*/  BSYNC.RECONVERGENT B0 ;  /* 0x0000000000007941 */ /* 0x000fea0003800200 */
.L_x_16:
[----:B------:R-:W-:-:S04]  /*43c0*/  IADD3 R31, PT, PT, R31, 0x1, RZ ;  /* 0x000000011f1f7810 */ /* 0x000fc80007ffe0ff */
[----:B------:R-:W-:-:S13]  /*43d0*/  ISETP.NE.AND P0, PT, R31, 0x40, PT ;  /* 0x000000401f00780c */ /* 0x000fda0003f05270 */
[----:B------:R-:W-:Y:S05]  /*43e0*/  @P0 BRA `(.L_x_21) ;  /* 0xfffffffc00040947 */ /* 0x000fea000383ffff */
[----:B------:R-:W-:Y:S05]  /*43f0*/  EXIT ;  /* 0x000000000000794d */ /* 0x000fea0003800000 */
.L_x_22:
[----:B------:R-:W-:-:S00]  /*4400*/  BRA `(.L_x_22) ;  /* 0xfffffffc00fc7947 */ /* 0x000fc0000383ffff */
[----:B------:R-:W-:-:S00]  /*4410*/  NOP ;  /* 0x0000000000007918 */ /* 0x000fc00000000000 */
        /* <DEDUP_REMOVED lines=14> */
.L_x_29:


//--------------------- .text._Z16gemv_topk_kernelPK6__halfS1_Pi --------------------------
	.section	.text._Z16gemv_topk_kernelPK6__halfS1_Pi,"ax",@progbits
	.align	128
        .global         _Z16gemv_topk_kernelPK6__halfS1_Pi
        .type           _Z16gemv_topk_kernelPK6__halfS1_Pi,@function
        .size           _Z16gemv_topk_kernelPK6__halfS1_Pi,(.L_x_30 - _Z16gemv_topk_kernelPK6__halfS1_Pi)
        .other          _Z16gemv_topk_kernelPK6__halfS1_Pi,@"STO_CUDA_ENTRY STV_DEFAULT"
_Z16gemv_topk_kernelPK6__halfS1_Pi:
.text._Z16gemv_topk_kernelPK6__halfS1_Pi:
[----:B------:R-:W-:Y:S08]  /*0000*/  LDC R1, c[0x0][0x37c] ;  /* 0x0000df00ff017b82 */ /* 0x000ff00000000800 */
[----:B------:R-:W1:Y:S02]  /*0010*/  LDC R0, c[0x0][0x360] ;  /* 0x0000d800ff007b82 */ /* 0x000e640000000800 */
[----:B-1----:R-:W-:-:S13]  /*0020*/  ISETP.NE.AND P0, PT, R0, 0x80, PT ;  /* 0x000000800000780c */ /* 0x002fda0003f05270 */
[----:B------:R-:W-:Y:S05]  /*0030*/  @P0 EXIT ;  /* 0x000000000000094d */ /* 0x000fea0003800000 */
[----:B------:R-:W1:Y:S01]  /*0040*/  S2R R3, SR_TID.X ;  /* 0x0000000000037919 */ /* 0x000e620000002100 */
[----:B------:R-:W2:Y:S01]  /*0050*/  LDC.64 R4, c[0x0][0x380] ;  /* 0x0000e000ff047b82 */ /* 0x000ea20000000a00 */
[----:B------:R-:W3:Y:S01]  /*0060*/  LDCU.64 UR8, c[0x0][0x388] ;  /* 0x00007100ff0877ac */ /* 0x000ee20008000a00 */
[----:B------:R-:W4:Y:S01]  /*0070*/  S2R R2, SR_CTAID.X ;  /* 0x0000000000027919 */ /* 0x000f220000002500 */
[----:B------:R-:W5:Y:S05]  /*0080*/  LDCU.64 UR10, c[0x0][0x358] ;  /* 0x00006b00ff0a77ac */ /* 0x000f6a0008000a00 */
[----:B------:R-:W3:Y:S01]  /*0090*/  S2UR UR7, SR_CgaCtaId ;  /* 0x00000000000779c3 */ /* 0x000ee20000008800 */
[----:B------:R-:W-:-:S02]  /*00a0*/  UMOV UR4, 0x400 ;  /* 0x0000040000047882 */ /* 0x000fc40000000000 */
[----:B------:R-:W-:-:S05]  /*00b0*/  UIADD3 UR5, UPT, UPT, UR4, 0x1220, URZ ;  /* 0x0000122004057890 */ /* 0x000fca000fffe0ff */
[----:B------:R-:W5:Y:S01]  /*00c0*/  LDC.64 R10, c[0x0][0x388] ;  /* 0x0000e200ff0a7b82 */ /* 0x000f620000000a00 */
[----:B-1----:R-:W-:Y:S01]  /*00d0*/  SHF.L.U32 R8, R3, 0x3, RZ ;  /* 0x0000000303087819 */ /* 0x002fe200000006ff */
[----:B---3--:R-:W-:Y:S01]  /*00e0*/  ULEA UR5, UR7, UR5, 0x18 ;  /* 0x0000000507057291 */ /* 0x008fe2000f8ec0ff */
[----:B------:R-:W-:Y:S02]  /*00f0*/  SHF.R.U32.HI R9, RZ, 0x2, R3 ;  /* 0x00000002ff097819 */ /* 0x000fe40000011603 */
[----:B------:R-:W-:Y:S02]  /*0100*/  LOP3.LUT R7, R8, 0x78, RZ, 0xc0, !PT ;  /* 0x0000007808077812 */ /* 0x000fe400078ec0ff */
[----:B------:R-:W-:-:S03]  /*0110*/  LOP3.LUT R12, R9, 0xfc, RZ, 0xc0, !PT ;  /* 0x000000fc090c7812 */ /* 0x000fc600078ec0ff */
[----:B----4-:R-:W-:Y:S01]  /*0120*/  IMAD R7, R2, 0x80, R7 ;  /* 0x0000008002077824 */ /* 0x010fe200078e0207 */
[----:B------:R-:W-:-:S03]  /*0130*/  SHF.L.U32 R0, R12, 0x7, RZ ;  /* 0x000000070c007819 */ /* 0x000fc600000006ff */
[----:B------:R-:W-:Y:S01]  /*0140*/  IMAD R21, R2, 0x1ff80, R7 ;  /* 0x0001ff8002157824 */ /* 0x000fe200078e0207 */
[----:B------:R-:W-:Y:S01]  /*0150*/  LOP3.LUT R13, R0, 0x78, R8, 0xf8, !PT ;  /* 0x00000078000d7812 */ /* 0x000fe200078ef808 */
[----:B--2---:R-:W-:-:S03]  /*0160*/  IMAD.WIDE.U32 R4, R7, 0x2, R4 ;  /* 0x0000000207047825 */ /* 0x004fc600078e0004 */
[C---:B------:R-:W-:Y:S01]  /*0170*/  IADD3 R6, P0, PT, R21.reuse, R0, RZ ;  /* 0x0000000015067210 */ /* 0x040fe20007f1e0ff */
[----:B------:R-:W-:Y:S01]  /*0180*/  IMAD.IADD R19, R21, 0x1, R0 ;  /* 0x0000000115137824 */ /* 0x000fe200078e0200 */
[----:B------:R-:W-:Y:S02]  /*0190*/  LEA R13, R13, UR5, 0x1 ;  /* 0x000000050d0d7c11 */ /* 0x000fe4000f8e08ff */
[----:B------:R-:W-:Y:S01]  /*01a0*/  IADD3.X R15, PT, PT, RZ, RZ, RZ, P0, !PT ;  /* 0x000000ffff0f7210 */ /* 0x000fe200007fe4ff */
[----:B-----5:R-:W-:Y:S01]  /*01b0*/  IMAD.WIDE.U32 R18, R19, 0x2, R10 ;  /* 0x0000000213127825 */ /* 0x020fe200078e000a */
[----:B------:R-:W-:-:S04]  /*01c0*/  LEA R22, P0, R6, UR8, 0x1 ;  /* 0x0000000806167c11 */ /* 0x000fc8000f8008ff */
[----:B------:R-:W-:Y:S01]  /*01d0*/  LEA.HI.X R23, R6, UR9, R15, 0x1, P0 ;  /* 0x0000000906177c11 */ /* 0x000fe200080f0c0f */
[----:B------:R-:W-:Y:S01]  /*01e0*/  @!PT LDS RZ, [RZ] ;  /* 0x00000000fffff984 */ /* 0x000fe20000000800 */
[----:B------:R-:W-:Y:S01]  /*01f0*/  @!PT LDS RZ, [RZ] ;  /* 0x00000000fffff984 */ /* 0x000fe20000000800 */
[----:B------:R-:W-:Y:S01]  /*0200*/  @!PT LDS RZ, [RZ] ;  /* 0x00000000fffff984 */ /* 0x000fe20000000800 */
[----:B------:R1:W-:Y:S04]  /*0210*/  LDGSTS.E.BYPASS.128 [R13], desc[UR10][R18.64] ;  /* 0x00000000120d7fae */ /* 0x0003e8000b98180a */
[----:B------:R2:W-:Y:S04]  /*0220*/  LDGSTS.E.BYPASS.128 [R13+0x100], desc[UR10][R22.64+0x100] ;  /* 0x00100100160d7fae */ /* 0x0005e8000b98180a */
[----:B------:R2:W-:Y:S04]  /*0230*/  LDGSTS.E.BYPASS.128 [R13+0x200], desc[UR10][R22.64+0x200] ;  /* 0x00200200160d7fae */ /* 0x0005e8000b98180a */
[----:B------:R2:W-:Y:S04]  /*0240*/  LDGSTS.E.BYPASS.128 [R13+0x300], desc[UR10][R22.64+0x300] ;  /* 0x00300300160d7fae */ /* 0x0005e8000b98180a */
[----:B------:R-:W0:Y:S04]  /*0250*/  LDGDEPBAR ;  /* 0x00000000000079af */ /* 0x000e280000000000 */
[----:B------:R-:W3:Y:S01]  /*0260*/  LDG.E.128.CONSTANT R4, desc[UR10][R4.64] ;  /* 0x0000000a04047981 */ /* 0x000ee2000c1e9d00 */
[----:B------:R-:W-:Y:S01]  /*0270*/  UMOV UR8, 0x1 ;  /* 0x0000000100087882 */ /* 0x000fe20000000000 */
[----:B---3--:R-:W-:-:S02]  /*0280*/  HADD2.F32 R0, -RZ, R4.H0_H0 ;  /* 0x20000004ff007230 */ /* 0x008fc40000004100 */
[----:B------:R-:W-:Y:S02]  /*0290*/  HADD2.F32 R14, -RZ, R4.H1_H1 ;  /* 0x30000004ff0e7230 */ /* 0x000fe40000004100 */
[--C-:B------:R-:W-:Y:S02]  /*02a0*/  HADD2.F32 R15, -RZ, R5.reuse.H0_H0 ;  /* 0x20000005ff0f7230 */ /* 0x100fe40000004100 */
[----:B------:R-:W-:Y:S02]  /*02b0*/  HADD2.F32 R16, -RZ, R5.H1_H1 ;  /* 0x30000005ff107230 */ /* 0x000fe40000004100 */
[--C-:B------:R-:W-:Y:S02]  /*02c0*/  HADD2.F32 R17, -RZ, R6.reuse.H0_H0 ;  /* 0x20000006ff117230 */ /* 0x100fe40000004100 */
[----:B-1----:R-:W-:Y:S02]  /*02d0*/  HADD2.F32 R18, -RZ, R6.H1_H1 ;  /* 0x30000006ff127230 */ /* 0x002fe40000004100 */
[----:B------:R-:W-:-:S02]  /*02e0*/  HADD2.F32 R19, -RZ, R7.H0_H0 ;  /* 0x20000007ff137230 */ /* 0x000fc40000004100 */
[----:B--2---:R-:W-:-:S07]  /*02f0*/  HADD2.F32 R20, -RZ, R7.H1_H1 ;  /* 0x30000007ff147230 */ /* 0x004fce0000004100 */
.L_x_23:
[----:B------:R-:W-:Y:S01]  /*0300*/  IMAD.U32 R5, RZ, RZ, UR8 ;  /* 0x00000008ff057e24 */ /* 0x000fe2000f8e00ff */
[----:B------:R-:W-:Y:S02]  /*0310*/  USHF.L.U32 UR6, UR8, 0xd, URZ ;  /* 0x0000000d08067899 */ /* 0x000fe400080006ff */
[----:B------:R-:W-:Y:S02]  /*0320*/  UIADD3 UR8, UPT, UPT, UR8, 0x1, URZ ;  /* 0x0000000108087890 */ /* 0x000fe4000fffe0ff */
[----:B-1----:R-:W-:Y:S01]  /*0330*/  LEA R22, R5, R12, 0x5 ;  /* 0x0000000c05167211 */ /* 0x002fe200078e28ff */
[----:B------:R-:W-:Y:S02]  /*0340*/  ULOP3.LUT UR6, UR6, 0x2000, URZ, 0xc0, !UPT ;  /* 0x0000200006067892 */ /* 0x000fe4000f8ec0ff */
[----:B------:R-:W-:Y:S01]  /*0350*/  UISETP.NE.AND UP0, UPT, UR8, 0x20, UPT ;  /* 0x000000200800788c */ /* 0x000fe2000bf05270 */
[C---:B------:R-:W-:Y:S01]  /*0360*/  ISETP.GT.U32.AND P0, PT, R22.reuse, 0x3ff, PT ;  /* 0x000003ff1600780c */ /* 0x040fe20003f04070 */
[C---:B------:R-:W-:Y:S01]  /*0370*/  IMAD R25, R22.reuse, 0x80, R21 ;  /* 0x0000008016197824 */ /* 0x040fe200078e0215 */
[C---:B------:R-:W-:Y:S01]  /*0380*/  ISETP.GT.U32.AND P1, PT, R22.reuse, 0x3fe, PT ;  /* 0x000003fe1600780c */ /* 0x040fe20003f24070 */
[----:B------:R-:W-:Y:S01]  /*0390*/  VIADD R23, R13, UR6 ;  /* 0x000000060d177c36 */ /* 0x000fe20008000000 */
[C---:B------:R-:W-:Y:S01]  /*03a0*/  ISETP.GT.U32.AND P2, PT, R22.reuse, 0x3fd, PT ;  /* 0x000003fd1600780c */ /* 0x040fe20003f44070 */
[C---:B------:R-:W-:Y:S01]  /*03b0*/  VIADD R29, R25.reuse, 0x100 ;  /* 0x00000100191d7836 */ /* 0x040fe20000000000 */
[----:B------:R-:W-:Y:S01]  /*03c0*/  ISETP.GT.U32.AND P3, PT, R22, 0x3fc, PT ;  /* 0x000003fc1600780c */ /* 0x000fe20003f64070 */
[----:B------:R-:W-:Y:S01]  /*03d0*/  ULOP3.LUT UR6, UR6, 0x2000, URZ, 0x3c, !UPT ;  /* 0x0000200006067892 */ /* 0x000fe2000f8e3cff */
[----:B------:R-:W-:Y:S01]  /*03e0*/  IADD3 R27, PT, PT, R25, 0x80, RZ ;  /* 0x00000080191b7810 */ /* 0x000fe20007ffe0ff */
[----:B------:R-:W-:Y:S01]  /*03f0*/  IMAD.WIDE.U32 R28, R29, 0x2, R10 ;  /* 0x000000021d1c7825 */ /* 0x000fe200078e000a */
[----:B------:R-:W-:-:S03]  /*0400*/  IADD3 R31, PT, PT, R25, 0x180, RZ ;  /* 0x00000180191f7810 */ /* 0x000fc60007ffe0ff */
[----:B------:R-:W-:-:S04]  /*0410*/  IMAD.WIDE.U32 R24, R25, 0x2, R10 ;  /* 0x0000000219187825 */ /* 0x000fc800078e000a */
[--C-:B------:R-:W-:Y:S01]  /*0420*/  IMAD.WIDE.U32 R26, R27, 0x2, R10.reuse ;  /* 0x000000021b1a7825 */ /* 0x100fe200078e000a */
[----:B------:R-:W-:Y:S01]  /*0430*/  @!PT LDS RZ, [RZ] ;  /* 0x00000000fffff984 */ /* 0x000fe20000000800 */
[----:B------:R-:W-:Y:S01]  /*0440*/  @!PT LDS RZ, [RZ] ;  /* 0x00000000fffff984 */ /* 0x000fe20000000800 */
[----:B------:R-:W-:Y:S01]  /*0450*/  @!PT LDS RZ, [RZ] ;  /* 0x00000000fffff984 */ /* 0x000fe20000000800 */
[----:B------:R-:W-:Y:S03]  /*0460*/  LDGSTS.E.BYPASS.128 [R23], desc[UR10][R24.64], !P0 ;  /* 0x0000000018177fae */ /* 0x000fe6000c18180a */
[----:B------:R-:W-:Y:S01]  /*0470*/  IMAD.WIDE.U32 R30, R31, 0x2, R10 ;  /* 0x000000021f1e7825 */ /* 0x000fe200078e000a */
[----:B------:R-:W-:Y:S04]  /*0480*/  LDGSTS.E.BYPASS.128 [R23+0x100], desc[UR10][R26.64], !P1 ;  /* 0x001000001a177fae */ /* 0x000fe8000c98180a */
[----:B------:R-:W-:Y:S04]  /*0490*/  LDGSTS.E.BYPASS.128 [R23+0x200], desc[UR10][R28.64], !P2 ;  /* 0x002000001c177fae */ /* 0x000fe8000d18180a */
[----:B------:R1:W-:Y:S04]  /*04a0*/  LDGSTS.E.BYPASS.128 [R23+0x300], desc[UR10][R30.64], !P3 ;  /* 0x003000001e177fae */ /* 0x0003e8000d98180a */
[----:B------:R-:W0:Y:S01]  /*04b0*/  LDGDEPBAR ;  /* 0x00000000000079af */ /* 0x000e220000000000 */
[----:B-1----:R-:W-:Y:S01]  /*04c0*/  VIADD R30, R22, 0xffffffe1 ;  /* 0xffffffe1161e7836 */ /* 0x002fe20000000000 */
[----:B------:R-:W-:-:S04]  /*04d0*/  DEPBAR.LE SB0, 0x1 ;  /* 0x000080400000791a */ /* 0x000fc80000000000 */
[----:B------:R-:W-:Y:S06]  /*04e0*/  BAR.SYNC.DEFER_BLOCKING 0x0 ;  /* 0x0000000000007b1d */ /* 0x000fec0000010000 */
[----:B------:R-:W1:Y:S02]  /*04f0*/  LDS.128 R4, [R13+UR6] ;  /* 0x000000060d047984 */ /* 0x000e640008000c00 */
        /* <DEDUP_REMOVED lines=9> */
[----:B------:R-:W-:Y:S01]  /*0590*/  FFMA R4, R16, R23, R5 ;  /* 0x0000001710047223 */ /* 0x000fe20000000005 */
[----:B------:R-:W-:-:S03]  /*05a0*/  LEA R23, R22, UR5, 0x2 ;  /* 0x0000000516177c11 */ /* 0x000fc6000f8e10ff */
[----:B------:R-:W-:Y:S01]  /*05b0*/  FFMA R5, R17, R24, R4 ;  /* 0x0000001811057223 */ /* 0x000fe20000000004 */
[--C-:B------:R-:W-:Y:S01]  /*05c0*/  HADD2.F32 R4, -RZ, R7.reuse.H0_H0 ;  /* 0x20000007ff047230 */ /* 0x100fe20000004100 */
[----:B------:R-:W-:Y:S01]  /*05d0*/  IADD3 R24, PT, PT, R22, -0x20, RZ ;  /* 0xffffffe016187810 */ /* 0x000fe20007ffe0ff */
[----:B------:R-:W-:Y:S02]  /*05e0*/  HADD2.F32 R7, -RZ, R7.H1_H1 ;  /* 0x30000007ff077230 */ /* 0x000fe40000004100 */
[----:B------:R-:W-:Y:S02]  /*05f0*/  FFMA R6, R18, R6, R5 ;  /* 0x0000000612067223 */ /* 0x000fe40000000005 */
[----:B------:R-:W-:Y:S02]  /*0600*/  STS [R23+0x4f80], R24 ;  /* 0x004f801817007388 */ /* 0x000fe40000000800 */
[----:B------:R-:W-:-:S04]  /*0610*/  FFMA R5, R19, R4, R6 ;  /* 0x0000000413057223 */ /* 0x000fc80000000006 */
[----:B------:R-:W-:-:S05]  /*0620*/  FFMA R5, R20, R7, R5 ;  /* 0x0000000714057223 */ /* 0x000fca0000000005 */
        /* <DEDUP_REMOVED lines=8> */
[----:B------:R-:W-:Y:S04]  /*06b0*/  STS [R23+0x3f80], R28 ;  /* 0x003f801c17007388 */ /* 0x000fe80000000800 */
[----:B------:R-:W1:Y:S04]  /*06c0*/  LDS.128 R4, [R13+UR6+0x100] ;  /* 0x000100060d047984 */ /* 0x000e680008000c00 */
[----:B------:R2:W-:Y:S02]  /*06d0*/  STS [R23+0x4f84], R30 ;  /* 0x004f841e17007388 */ /* 0x0005e40000000800 */
[----:B--2---:R-:W-:Y:S01]  /*06e0*/  IADD3 R30, PT, PT, R22, -0x1e, RZ ;  /* 0xffffffe2161e7810 */ /* 0x004fe20007ffe0ff */
[----:B-1----:R-:W-:-:S02]  /*06f0*/  HADD2.F32 R25, -RZ, R4.H0_H0 ;  /* 0x20000004ff197230 */ /* 0x002fc40000004100 */
[----:B------:R-:W-:Y:S02]  /*0700*/  HADD2.F32 R4, -RZ, R4.H1_H1 ;  /* 0x30000004ff047230 */ /* 0x000fe40000004100 */
[----:B------:R-:W-:Y:S02]  /*0710*/  HADD2.F32 R26, -RZ, R5.H0_H0 ;  /* 0x20000005ff1a7230 */ /* 0x000fe40000004100 */
[----:B------:R-:W-:-:S04]  /*0720*/  FFMA R25, R0, R25, RZ ;  /* 0x0000001900197223 */ /* 0x000fc800000000ff */
[----:B------:R-:W-:Y:S01]  /*0730*/  FFMA R4, R14, R4, R25 ;  /* 0x000000040e047223 */ /* 0x000fe20000000019 */
        /* <DEDUP_REMOVED lines=21> */
[----:B------:R-:W-:Y:S01]  /*0890*/  STS [R23+0x4f88], R30 ;  /* 0x004f881e17007388 */ /* 0x000fe20000000800 */
        /* <DEDUP_REMOVED lines=25> */
[----:B------:R-:W1:Y:S02]  /*0a30*/  LDS.128 R4, [R13+UR6+0x300] ;  /* 0x000300060d047984 */ /* 0x000e640008000c00 */
[--C-:B-1----:R-:W-:Y:S02]  /*0a40*/  HADD2.F32 R27, -RZ, R4.reuse.H0_H0 ;  /* 0x20000004ff1b7230 */ /* 0x102fe40000004100 */
[----:B------:R-:W-:Y:S02]  /*0a50*/  HADD2.F32 R4, -RZ, R4.H1_H1 ;  /* 0x30000004ff047230 */ /* 0x000fe40000004100 */
[----:B------:R-:W-:-:S02]  /*0a60*/  HADD2.F32 R24, -RZ, R5.H0_H0 ;  /* 0x20000005ff187230 */ /* 0x000fc40000004100 */
        /* <DEDUP_REMOVED lines=10> */
[----:B------:R-:W-:Y:S01]  /*0b10*/  FFMA R6, R18, R6, R5 ;  /* 0x0000000612067223 */ /* 0x000fe20000000005 */
[----:B------:R-:W-:-:S03]  /*0b20*/  VIADD R24, R22, 0xffffffe3 ;  /* 0xffffffe316187836 */ /* 0x000fc60000000000 */
[----:B------:R-:W-:Y:S02]  /*0b30*/  FFMA R5, R19, R4, R6 ;  /* 0x0000000413057223 */ /* 0x000fe40000000006 */
[----:B------:R-:W-:Y:S02]  /*0b40*/  STS [R23+0x4f8c], R24 ;  /* 0x004f8c1817007388 */ /* 0x000fe40000000800 */
        /* <DEDUP_REMOVED lines=9> */
[----:B------:R1:W-:Y:S01]  /*0be0*/  STS [R23+0x3f8c], R22 ;  /* 0x003f8c1617007388 */ /* 0x0003e20000000800 */
[----:B------:R-:W-:Y:S05]  /*0bf0*/  BRA.U UP0, `(.L_x_23) ;  /* 0xfffffff500c07547 */ /* 0x000fea000b83ffff */
[----:B------:R-:W-:-:S04]  /*0c00*/  DEPBAR.LE SB0, 0x0 ;  /* 0x000080000000791a */ /* 0x000fc80000000000 */
[----:B------:R-:W-:Y:S01]  /*0c10*/  BAR.SYNC.DEFER_BLOCKING 0x0 ;  /* 0x0000000000007b1d */ /* 0x000fe20000010000 */
[----:B------:R-:W-:Y:S01]  /*0c20*/  MOV R40, 0xffffffff ;  /* 0xffffffff00287802 */ /* 0x000fe20000000f00 */
[----:B------:R-:W-:Y:S01]  /*0c30*/  ULEA UR4, UR7, UR4, 0x18 ;  /* 0x0000000407047291 */ /* 0x000fe2000f8ec0ff */
[C---:B------:R-:W-:Y:S01]  /*0c40*/  IADD3 R36, PT, PT, R8.reuse, R9, RZ ;  /* 0x0000000908247210 */ /* 0x040fe20007ffe0ff */
[----:B------:R-:W-:Y:S02]  /*0c50*/  VIADD R9, R8, 0x1 ;  /* 0x0000000108097836 */ /* 0x000fe40000000000 */
[----:B------:R-:W-:Y:S02]  /*0c60*/  IMAD.MOV.U32 R30, RZ, RZ, RZ ;  /* 0x000000ffff1e7224 */ /* 0x000fe400078e00ff */
[----:B------:R-:W-:Y:S02]  /*0c70*/  LEA R36, R36, UR4, 0x2 ;  /* 0x0000000424247c11 */ /* 0x000fe4000f8e10ff */
[----:B------:R-:W-:-:S02]  /*0c80*/  LEA.HI R24, R9, R8, RZ, 0x1b ;  /* 0x0000000809187211 */ /* 0x000fc400078fd8ff */
[----:B------:R-:W-:Y:S01]  /*0c90*/  LEA R38, R3, UR4, 0x2 ;  /* 0x0000000403267c11 */ /* 0x000fe2000f8e10ff */
[----:B------:R-:W2:Y:S02]  /*0ca0*/  LDS.128 R4, [R13+0x2000] ;  /* 0x002000000d047984 */ /* 0x000ea40000000c00 */
[--C-:B--2---:R-:W-:Y:S02]  /*0cb0*/  HADD2.F32 R11, -RZ, R4.reuse.H0_H0 ;  /* 0x20000004ff0b7230 */ /* 0x104fe40000004100 */
        /* <DEDUP_REMOVED lines=8> */
[----:B------:R-:W-:Y:S01]  /*0d40*/  FFMA R4, R16, R11, R5 ;  /* 0x0000000b10047223 */ /* 0x000fe20000000005 */
[----:B------:R-:W-:-:S03]  /*0d50*/  IADD3 R11, PT, PT, R12, 0x3e0, RZ ;  /* 0x000003e00c0b7810 */ /* 0x000fc60007ffe0ff */
[----:B------:R-:W-:Y:S01]  /*0d60*/  FFMA R5, R17, R10, R4 ;  /* 0x0000000a11057223 */ /* 0x000fe20000000004 */
[--C-:B------:R-:W-:Y:S01]  /*0d70*/  HADD2.F32 R4, -RZ, R7.reuse.H0_H0 ;  /* 0x20000007ff047230 */ /* 0x100fe20000004100 */
[----:B------:R-:W-:Y:S01]  /*0d80*/  LEA R10, R12, UR5, 0x2 ;  /* 0x000000050c0a7c11 */ /* 0x000fe2000f8e10ff */
[----:B------:R-:W-:Y:S02]  /*0d90*/  HADD2.F32 R7, -RZ, R7.H1_H1 ;  /* 0x30000007ff077230 */ /* 0x000fe40000004100 */
[----:B------:R-:W-:Y:S02]  /*0da0*/  FFMA R6, R18, R6, R5 ;  /* 0x0000000612067223 */ /* 0x000fe40000000005 */
[----:B------:R-:W-:Y:S02]  /*0db0*/  STS [R10+0x5f80], R11 ;  /* 0x005f800b0a007388 */ /* 0x000fe40000000800 */
[----:B------:R-:W-:-:S04]  /*0dc0*/  FFMA R5, R19, R4, R6 ;  /* 0x0000000413057223 */ /* 0x000fc80000000006 */
[----:B------:R-:W-:-:S05]  /*0dd0*/  FFMA R5, R20, R7, R5 ;  /* 0x0000000714057223 */ /* 0x000fca0000000005 */
[----:B------:R-:W2:Y:S02]  /*0de0*/  SHFL.BFLY PT, R4, R5, 0x8, 0x1f ;  /* 0x0d001f0005047f89 */ /* 0x000ea400000e0000 */
[----:B--2---:R-:W-:-:S05]  /*0df0*/  FADD R21, R5, R4 ;  /* 0x0000000405157221 */ /* 0x004fca0000000000 */
[----:B------:R-:W1:Y:S02]  /*0e00*/  SHFL.BFLY PT, R4, R21, 0x4, 0x1f ;  /* 0x0c801f0015047f89 */ /* 0x000e6400000e0000 */
[----:B-1----:R-:W-:-:S05]  /*0e10*/  FADD R22, R21, R4 ;  /* 0x0000000415167221 */ /* 0x002fca0000000000 */
[----:B------:R-:W1:Y:S02]  /*0e20*/  SHFL.BFLY PT, R7, R22, 0x2, 0x1f ;  /* 0x0c401f0016077f89 */ /* 0x000e6400000e0000 */
[----:B-1----:R-:W-:-:S05]  /*0e30*/  FADD R23, R22, R7 ;  /* 0x0000000716177221 */ /* 0x002fca0000000000 */
[----:B------:R-:W1:Y:S02]  /*0e40*/  SHFL.BFLY PT, R4, R23, 0x1, 0x1f ;  /* 0x0c201f0017047f89 */ /* 0x000e6400000e0000 */
[----:B-1----:R-:W-:-:S05]  /*0e50*/  FADD R25, R23, R4 ;  /* 0x0000000417197221 */ /* 0x002fca0000000000 */
[----:B------:R1:W-:Y:S04]  /*0e60*/  STS [R10+0x4f80], R25 ;  /* 0x004f80190a007388 */ /* 0x0003e80000000800 */
[----:B------:R-:W2:Y:S01]  /*0e70*/  LDS.128 R4, [R13+0x2100] ;  /* 0x002100000d047984 */ /* 0x000ea20000000c00 */
[----:B-1----:R-:W-:-:S05]  /*0e80*/  VIADD R25, R12, 0x3e1 ;  /* 0x000003e10c197836 */ /* 0x002fca0000000000 */
[----:B------:R1:W-:Y:S02]  /*0e90*/  STS [R10+0x5f84], R25 ;  /* 0x005f84190a007388 */ /* 0x0003e40000000800 */
[----:B-1----:R-:W-:Y:S01]  /*0ea0*/  IADD3 R25, PT, PT, R12, 0x3e2, RZ ;  /* 0x000003e20c197810 */ /* 0x002fe20007ffe0ff */
        /* <DEDUP_REMOVED lines=25> */
[----:B------:R-:W1:Y:S04]  /*1040*/  LDS.128 R4, [R13+0x2200] ;  /* 0x002200000d047984 */ /* 0x000e680000000c00 */
[----:B------:R2:W-:Y:S02]  /*1050*/  STS [R10+0x5f88], R25 ;  /* 0x005f88190a007388 */ /* 0x0005e40000000800 */
[----:B--2---:R-:W-:-:S05]  /*1060*/  VIADD R25, R8, 0x5 ;  /* 0x0000000508197836 */ /* 0x004fca0000000000 */
[----:B------:R-:W-:Y:S01]  /*1070*/  LEA.HI R29, R25, R8, RZ, 0x1b ;  /* 0x00000008191d7211 */ /* 0x000fe200078fd8ff */
[--C-:B-1----:R-:W-:Y:S02]  /*1080*/  HADD2.F32 R27, -RZ, R4.reuse.H0_H0 ;  /* 0x20000004ff1b7230 */ /* 0x102fe40000004100 */
[----:B------:R-:W-:Y:S02]  /*1090*/  HADD2.F32 R4, -RZ, R4.H1_H1 ;  /* 0x30000004ff047230 */ /* 0x000fe40000004100 */
[--C-:B------:R-:W-:Y:S02]  /*10a0*/  HADD2.F32 R11, -RZ, R5.reuse.H0_H0 ;  /* 0x20000005ff0b7230 */ /* 0x100fe40000004100 */
[----:B------:R-:W-:Y:S01]  /*10b0*/  FFMA R27, R0, R27, RZ ;  /* 0x0000001b001b7223 */ /* 0x000fe200000000ff */
[----:B------:R-:W-:Y:S02]  /*10c0*/  HADD2.F32 R5, -RZ, R5.H1_H1 ;  /* 0x30000005ff057230 */ /* 0x000fe40000004100 */
[----:B------:R-:W-:-:S02]  /*10d0*/  HADD2.F32 R21, -RZ, R6.H0_H0 ;  /* 0x20000006ff157230 */ /* 0x000fc40000004100 */
[----:B------:R-:W-:Y:S01]  /*10e0*/  FFMA R4, R14, R4, R27 ;  /* 0x000000040e047223 */ /* 0x000fe2000000001b */
[----:B------:R-:W-:-:S03]  /*10f0*/  HADD2.F32 R6, -RZ, R6.H1_H1 ;  /* 0x30000006ff067230 */ /* 0x000fc60000004100 */
[----:B------:R-:W-:-:S04]  /*1100*/  FFMA R11, R15, R11, R4 ;  /* 0x0000000b0f0b7223 */ /* 0x000fc80000000004 */
        /* <DEDUP_REMOVED lines=16> */
[----:B------:R-:W1:Y:S02]  /*1210*/  LDS.128 R4, [R13+0x2300] ;  /* 0x002300000d047984 */ /* 0x000e640000000c00 */
[--C-:B-1----:R-:W-:Y:S02]  /*1220*/  HADD2.F32 R27, -RZ, R4.reuse.H0_H0 ;  /* 0x20000004ff1b7230 */ /* 0x102fe40000004100 */
[----:B------:R-:W-:-:S03]  /*1230*/  HADD2.F32 R4, -RZ, R4.H1_H1 ;  /* 0x30000004ff047230 */ /* 0x000fc60000004100 */
[----:B------:R-:W-:Y:S01]  /*1240*/  FFMA R27, R0, R27, RZ ;  /* 0x0000001b001b7223 */ /* 0x000fe200000000ff */
        /* <DEDUP_REMOVED lines=11> */
[----:B------:R-:W-:Y:S01]  /*1300*/  VIADD R17, R12, 0x3e3 ;  /* 0x000003e30c117836 */ /* 0x000fe20000000000 */
[----:B------:R-:W-:Y:S02]  /*1310*/  LEA R18, R3, UR5, 0x5 ;  /* 0x0000000503127c11 */ /* 0x000fe4000f8e28ff */
[----:B------:R-:W-:Y:S02]  /*1320*/  FFMA R19, R19, R0, R6 ;  /* 0x0000000013137223 */ /* 0x000fe40000000006 */
[----:B------:R1:W-:Y:S02]  /*1330*/  STS [R10+0x5f8c], R17 ;  /* 0x005f8c110a007388 */ /* 0x0003e40000000800 */
[----:B------:R-:W-:Y:S01]  /*1340*/  FFMA R7, R20, R7, R19 ;  /* 0x0000000714077223 */ /* 0x000fe20000000013 */
[----:B------:R-:W-:-:S04]  /*1350*/  IADD3 R19, PT, PT, R8, 0x4, RZ ;  /* 0x0000000408137810 */ /* 0x000fc80007ffe0ff */
[----:B------:R-:W2:Y:S01]  /*1360*/  SHFL.BFLY PT, R0, R7, 0x8, 0x1f ;  /* 0x0d001f0007007f89 */ /* 0x000ea200000e0000 */
[----:B------:R-:W-:Y:S02]  /*1370*/  LEA.HI R28, R19, R8, RZ, 0x1b ;  /* 0x00000008131c7211 */ /* 0x000fe400078fd8ff */
[----:B-1----:R-:W-:-:S04]  /*1380*/  IADD3 R17, PT, PT, R8, 0x6, RZ ;  /* 0x0000000608117810 */ /* 0x002fc80007ffe0ff */
[----:B------:R-:W-:Y:S01]  /*1390*/  LEA.HI R31, R17, R8, RZ, 0x1b ;  /* 0x00000008111f7211 */ /* 0x000fe200078fd8ff */
[----:B--2---:R-:W-:-:S05]  /*13a0*/  FADD R0, R7, R0 ;  /* 0x0000000007007221 */ /* 0x004fca0000000000 */
[----:B------:R-:W1:Y:S02]  /*13b0*/  SHFL.BFLY PT, R5, R0, 0x4, 0x1f ;  /* 0x0c801f0000057f89 */ /* 0x000e6400000e0000 */
[----:B-1----:R-:W-:-:S05]  /*13c0*/  FADD R11, R0, R5 ;  /* 0x00000005000b7221 */ /* 0x002fca0000000000 */
[----:B------:R-:W1:Y:S02]  /*13d0*/  SHFL.BFLY PT, R4, R11, 0x2, 0x1f ;  /* 0x0c401f000b047f89 */ /* 0x000e6400000e0000 */
[----:B-1----:R-:W-:Y:S01]  /*13e0*/  FADD R13, R11, R4 ;  /* 0x000000040b0d7221 */ /* 0x002fe20000000000 */
[----:B------:R-:W-:-:S04]  /*13f0*/  IADD3 R11, PT, PT, R8, 0x2, RZ ;  /* 0x00000002080b7810 */ /* 0x000fc80007ffe0ff */
[----:B------:R-:W1:Y:S01]  /*1400*/  SHFL.BFLY PT, R4, R13, 0x1, 0x1f ;  /* 0x0c201f000d047f89 */ /* 0x000e6200000e0000 */
[----:B------:R-:W-:Y:S01]  /*1410*/  LEA.HI R26, R11, R8, RZ, 0x1b ;  /* 0x000000080b1a7211 */ /* 0x000fe200078fd8ff */
[----:B-1----:R-:W-:Y:S01]  /*1420*/  FADD R15, R13, R4 ;  /* 0x000000040d0f7221 */ /* 0x002fe20000000000 */
[----:B------:R-:W-:-:S04]  /*1430*/  VIADD R13, R8, 0x3 ;  /* 0x00000003080d7836 */ /* 0x000fc80000000000 */
[----:B------:R1:W-:Y:S01]  /*1440*/  STS [R10+0x4f8c], R15 ;  /* 0x004f8c0f0a007388 */ /* 0x0003e20000000800 */
[----:B------:R-:W-:Y:S01]  /*1450*/  LEA.HI R27, R13, R8, RZ, 0x1b ;  /* 0x000000080d1b7211 */ /* 0x000fe200078fd8ff */
[----:B------:R-:W-:Y:S01]  /*1460*/  BAR.SYNC.DEFER_BLOCKING 0x0 ;  /* 0x0000000000007b1d */ /* 0x000fe20000010000 */
[----:B-1----:R-:W-:-:S05]  /*1470*/  VIADD R15, R8, 0x7 ;  /* 0x00000007080f7836 */ /* 0x002fca0000000000 */
[----:B------:R-:W-:Y:S01]  /*1480*/  LEA.HI R32, R15, R8, RZ, 0x1b ;  /* 0x000000080f207211 */ /* 0x000fe200078fd8ff */
[----:B------:R-:W1:Y:S04]  /*1490*/  LDS.128 R20, [R18+0x4000] ;  /* 0x0040000012147984 */ /* 0x000e680000000c00 */
[----:B------:R-:W2:Y:S04]  /*14a0*/  LDS.128 R4, [R18+0x4010] ;  /* 0x0040100012047984 */ /* 0x000ea80000000c00 */
[----:B------:R-:W3:Y:S04]  /*14b0*/  LDS.128 R12, [R18+0x5000] ;  /* 0x00500000120c7984 */ /* 0x000ee80000000c00 */
[----:B------:R4:W2:Y:S01]  /*14c0*/  LDS.128 R8, [R18+0x5010] ;  /* 0x0050100012087984 */ /* 0x0008a20000000c00 */
[----:B-1----:R-:W-:-:S02]  /*14d0*/  ISETP.GT.AND P1, PT, R21, -0x1, PT ;  /* 0xffffffff1500780c */ /* 0x002fc40003f24270 */
[----:B------:R-:W-:Y:S02]  /*14e0*/  ISETP.GT.AND P0, PT, R20, -0x1, PT ;  /* 0xffffffff1400780c */ /* 0x000fe40003f04270 */
[C---:B------:R-:W-:Y:S02]  /*14f0*/  SEL R0, R40.reuse, 0x80000000, !P1 ;  /* 0x8000000028007807 */ /* 0x040fe40004800000 */
[----:B------:R-:W-:Y:S02]  /*1500*/  SEL R17, R40, 0x80000000, !P0 ;  /* 0x8000000028117807 */ /* 0x000fe40004000000 */
[----:B------:R-:W-:Y:S02]  /*1510*/  LOP3.LUT R19, R0, R21, RZ, 0x3c, !PT ;  /* 0x0000001500137212 */ /* 0x000fe400078e3cff */
[----:B------:R-:W1:Y:S01]  /*1520*/  S2R R0, SR_LANEID ;  /* 0x0000000000007919 */ /* 0x000e620000000000 */
[----:B------:R-:W-:Y:S02]  /*1530*/  ISETP.GT.AND P0, PT, R22, -0x1, PT ;  /* 0xffffffff1600780c */ /* 0x000fe40003f04270 */
[----:B------:R-:W-:-:S02]  /*1540*/  ISETP.GT.AND P2, PT, R23, -0x1, PT ;  /* 0xffffffff1700780c */ /* 0x000fc40003f44270 */
[----:B------:R-:W-:Y:S02]  /*1550*/  SEL R25, R40, 0x80000000, !P0 ;  /* 0x8000000028197807 */ /* 0x000fe40004000000 */
[----:B--2---:R-:W-:Y:S02]  /*1560*/  ISETP.GT.AND P0, PT, R4, -0x1, PT ;  /* 0xffffffff0400780c */ /* 0x004fe40003f04270 */
[----:B------:R-:W-:Y:S02]  /*1570*/  SEL R16, R40, 0x80000000, !P2 ;  /* 0x8000000028107807 */ /* 0x000fe40005000000 */
[----:B------:R-:W-:Y:S02]  /*1580*/  ISETP.GT.AND P1, PT, R5, -0x1, PT ;  /* 0xffffffff0500780c */ /* 0x000fe40003f24270 */
[----:B------:R-:W-:Y:S02]  /*1590*/  ISETP.GT.AND P2, PT, R6, -0x1, PT ;  /* 0xffffffff0600780c */ /* 0x000fe40003f44270 */
[----:B----4-:R-:W-:-:S02]  /*15a0*/  LOP3.LUT R18, R25, R22, RZ, 0x3c, !PT ;  /* 0x0000001619127212 */ /* 0x010fc400078e3cff */
[----:B------:R-:W-:Y:S02]  /*15b0*/  SEL R21, R40, 0x80000000, !P0 ;  /* 0x8000000028157807 */ /* 0x000fe40004000000 */
[----:B------:R-:W-:Y:S02]  /*15c0*/  LOP3.LUT R16, R16, R23, RZ, 0x3c, !PT ;  /* 0x0000001710107212 */ /* 0x000fe400078e3cff */
[C---:B------:R-:W-:Y:S02]  /*15d0*/  SEL R22, R40.reuse, 0x80000000, !P1 ;  /* 0x8000000028167807 */ /* 0x040fe40004800000 */
[----:B------:R-:W-:Y:S02]  /*15e0*/  ISETP.GT.AND P3, PT, R7, -0x1, PT ;  /* 0xffffffff0700780c */ /* 0x000fe40003f64270 */
[----:B------:R-:W-:Y:S02]  /*15f0*/  SEL R23, R40, 0x80000000, !P2 ;  /* 0x8000000028177807 */ /* 0x000fe40005000000 */
[----:B------:R-:W-:-:S02]  /*1600*/  LOP3.LUT R17, R17, R20, RZ, 0x3c, !PT ;  /* 0x0000001411117212 */ /* 0x000fc400078e3cff */
[----:B------:R-:W-:Y:S02]  /*1610*/  LOP3.LUT R20, R21, R4, RZ, 0x3c, !PT ;  /* 0x0000000415147212 */ /* 0x000fe400078e3cff */
[----:B------:R-:W-:Y:S02]  /*1620*/  LOP3.LUT R21, R22, R5, RZ, 0x3c, !PT ;  /* 0x0000000516157212 */ /* 0x000fe400078e3cff */
[----:B------:R-:W-:Y:S02]  /*1630*/  SEL R40, R40, 0x80000000, !P3 ;  /* 0x8000000028287807 */ /* 0x000fe40005800000 */
[----:B------:R-:W-:Y:S02]  /*1640*/  LOP3.LUT R22, R23, R6, RZ, 0x3c, !PT ;  /* 0x0000000617167212 */ /* 0x000fe400078e3cff */
[----:B------:R-:W-:Y:S02]  /*1650*/  LEA R23, R24, UR4, 0x2 ;  /* 0x0000000418177c11 */ /* 0x000fe4000f8e10ff */
[----:B------:R-:W-:-:S02]  /*1660*/  LEA R24, R26, UR4, 0x2 ;  /* 0x000000041a187c11 */ /* 0x000fc4000f8e10ff */
[----:B------:R-:W-:Y:S02]  /*1670*/  LEA R25, R27, UR4, 0x2 ;  /* 0x000000041b197c11 */ /* 0x000fe4000f8e10ff */
[----:B------:R-:W-:Y:S02]  /*1680*/  LEA R26, R28, UR4, 0x2 ;  /* 0x000000041c1a7c11 */ /* 0x000fe4000f8e10ff */
[----:B------:R-:W-:Y:S02]  /*1690*/  LEA R27, R29, UR4, 0x2 ;  /* 0x000000041d1b7c11 */ /* 0x000fe4000f8e10ff */
[----:B------:R-:W-:Y:S02]  /*16a0*/  LOP3.LUT R40, R40, R7, RZ, 0x3c, !PT ;  /* 0x0000000728287212 */ /* 0x000fe400078e3cff */
[----:B------:R-:W-:Y:S02]  /*16b0*/  LEA R28, R31, UR4, 0x2 ;  /* 0x000000041f1c7c11 */ /* 0x000fe4000f8e10ff */
[----:B-1-3--:R-:W-:-:S07]  /*16c0*/  LEA R29, R32, UR4, 0x2 ;  /* 0x00000004201d7c11 */ /* 0x00afce000f8e10ff */
.L_x_24:
[----:B------:R-:W-:Y:S01]  /*16d0*/  ISETP.NE.AND P0, PT, R17, 0x7fffffff, PT ;  /* 0x7fffffff1100780c */ /* 0x000fe20003f05270 */
[----:B------:R-:W-:Y:S01]  /*16e0*/  UBMSK UR4, URZ, 0x4 ;  /* 0x00000004ff04789b */ /* 0x000fe20008000000 */
[----:B------:R-:W-:Y:S01]  /*16f0*/  STS [R38], RZ ;  /* 0x000000ff26007388 */ /* 0x000fe20000000800 */
[----:B------:R-:W-:Y:S01]  /*1700*/  LEA R52, R3, R38, 0x5 ;  /* 0x0000002603347211 */ /* 0x000fe200078e28ff */
[----:B-1----:R-:W1:Y:S01]  /*1710*/  S2UR UR5, SR_CgaCtaId ;  /* 0x00000000000579c3 */ /* 0x002e620000008800 */
[----:B------:R-:W-:Y:S01]  /*1720*/  SEL R5, R17, 0x80000000, P0 ;  /* 0x8000000011057807 */ /* 0x000fe20000000000 */
[----:B------:R-:W-:Y:S01]  /*1730*/  STS [R38+0x200], RZ ;  /* 0x000200ff26007388 */ /* 0x000fe20000000800 */
[----:B------:R-:W-:Y:S02]  /*1740*/  ISETP.NE.AND P0, PT, R19, 0x7fffffff, PT ;  /* 0x7fffffff1300780c */ /* 0x000fe40003f05270 */
[----:B------:R-:W-:Y:S01]  /*1750*/  SHF.R.U32.HI R5, RZ, R30, R5 ;  /* 0x0000001eff057219 */ /* 0x000fe20000011605 */
[----:B------:R-:W-:Y:S01]  /*1760*/  STS [R38+0x400], RZ ;  /* 0x000400ff26007388 */ /* 0x000fe20000000800 */
[----:B------:R-:W-:-:S02]  /*1770*/  ISETP.NE.AND P1, PT, R0, 0x1f, PT ;  /* 0x0000001f0000780c */ /* 0x000fc40003f25270 */
[----:B------:R-:W-:Y:S01]  /*1780*/  LOP3.LUT R5, R5, UR4, RZ, 0xc0, !PT ;  /* 0x0000000405057c12 */ /* 0x000fe2000f8ec0ff */
[----:B------:R-:W-:Y:S03]  /*1790*/  STS [R38+0x600], RZ ;  /* 0x000600ff26007388 */ /* 0x000fe60000000800 */
[----:B------:R-:W-:Y:S01]  /*17a0*/  SHF.L.U32 R4, R5, 0x9, RZ ;  /* 0x0000000905047819 */ /* 0x000fe200000006ff */
[----:B------:R-:W-:Y:S01]  /*17b0*/  STS [R38+0x800], RZ ;  /* 0x000800ff26007388 */ /* 0x000fe20000000800 */
[----:B------:R-:W-:Y:S02]  /*17c0*/  SHF.R.U32.HI R6, RZ, 0x2, R5 ;  /* 0x00000002ff067819 */ /* 0x000fe40000011605 */
[----:B------:R-:W-:Y:S01]  /*17d0*/  LOP3.LUT R5, R4, 0xe00, RZ, 0xc, !PT ;  /* 0x00000e0004057812 */ /* 0x000fe200078e0cff */
[----:B------:R-:W-:Y:S01]  /*17e0*/  STS [R38+0xa00], RZ ;  /* 0x000a00ff26007388 */ /* 0x000fe20000000800 */
[----:B------:R-:W-:-:S03]  /*17f0*/  LOP3.LUT R6, R6, 0x3ffffffe, RZ, 0xc0, !PT ;  /* 0x3ffffffe06067812 */ /* 0x000fc600078ec0ff */
[----:B------:R-:W-:Y:S01]  /*1800*/  STS [R38+0xc00], RZ ;  /* 0x000c00ff26007388 */ /* 0x000fe20000000800 */
[----:B------:R-:W-:Y:S02]  /*1810*/  IADD3 R50, PT, PT, -R6, R38, R5 ;  /* 0x0000002606327210 */ /* 0x000fe40007ffe105 */
[----:B------:R-:W-:Y:S01]  /*1820*/  SEL R5, R19, 0x80000000, P0 ;  /* 0x8000000013057807 */ /* 0x000fe20000000000 */
[----:B------:R-:W-:Y:S01]  /*1830*/  STS [R38+0xe00], RZ ;  /* 0x000e00ff26007388 */ /* 0x000fe20000000800 */
[----:B------:R-:W-:Y:S02]  /*1840*/  ISETP.NE.AND P0, PT, R18, 0x7fffffff, PT ;  /* 0x7fffffff1200780c */ /* 0x000fe40003f05270 */
[----:B------:R-:W-:Y:S01]  /*1850*/  SHF.R.U32.HI R5, RZ, R30, R5 ;  /* 0x0000001eff057219 */ /* 0x000fe20000011605 */
[----:B------:R-:W-:Y:S03]  /*1860*/  STS [R38+0x1000], RZ ;  /* 0x001000ff26007388 */ /* 0x000fe60000000800 */
[----:B------:R-:W-:Y:S01]  /*1870*/  LOP3.LUT R5, R5, UR4, RZ, 0xc0, !PT ;  /* 0x0000000405057c12 */ /* 0x000fe2000f8ec0ff */
[----:B------:R-:W2:Y:S04]  /*1880*/  LDS.U16 R49, [R50+0x2] ;  /* 0x0000020032317984 */ /* 0x000ea80000000400 */
[----:B------:R-:W-:Y:S01]  /*1890*/  IMAD.SHL.U32 R4, R5, 0x200, RZ ;  /* 0x0000020005047824 */ /* 0x000fe200078e00ff */
[----:B------:R-:W-:-:S04]  /*18a0*/  SHF.R.U32.HI R5, RZ, 0x2, R5 ;  /* 0x00000002ff057819 */ /* 0x000fc80000011605 */
[----:B------:R-:W-:Y:S02]  /*18b0*/  LOP3.LUT R7, R4, 0xe00, RZ, 0xc, !PT ;  /* 0x00000e0004077812 */ /* 0x000fe400078e0cff */
[----:B------:R-:W-:-:S04]  /*18c0*/  LOP3.LUT R32, R5, 0x3ffffffe, RZ, 0xc0, !PT ;  /* 0x3ffffffe05207812 */ /* 0x000fc800078ec0ff */
[----:B------:R-:W-:Y:S02]  /*18d0*/  IADD3 R32, PT, PT, -R32, R38, R7 ;  /* 0x0000002620207210 */ /* 0x000fe40007ffe107 */
[----:B------:R-:W-:Y:S02]  /*18e0*/  SEL R7, R18, 0x80000000, P0 ;  /* 0x8000000012077807 */ /* 0x000fe40000000000 */
[----:B------:R-:W-:Y:S02]  /*18f0*/  ISETP.NE.AND P0, PT, R16, 0x7fffffff, PT ;  /* 0x7fffffff1000780c */ /* 0x000fe40003f05270 */
[----:B------:R-:W-:-:S04]  /*1900*/  SHF.R.U32.HI R7, RZ, R30, R7 ;  /* 0x0000001eff077219 */ /* 0x000fc80000011607 */
[----:B------:R-:W-:-:S05]  /*1910*/  LOP3.LUT R7, R7, UR4, RZ, 0xc0, !PT ;  /* 0x0000000407077c12 */ /* 0x000fca000f8ec0ff */
[----:B------:R-:W-:Y:S01]  /*1920*/  IMAD.SHL.U32 R4, R7, 0x200, RZ ;  /* 0x0000020007047824 */ /* 0x000fe200078e00ff */
[----:B------:R-:W-:-:S04]  /*1930*/  SHF.R.U32.HI R7, RZ, 0x2, R7 ;  /* 0x00000002ff077819 */ /* 0x000fc80000011607 */
[----:B------:R-:W-:Y:S02]  /*1940*/  LOP3.LUT R31, R4, 0xe00, RZ, 0xc, !PT ;  /* 0x00000e00041f7812 */ /* 0x000fe400078e0cff */
[----:B------:R-:W-:Y:S02]  /*1950*/  LOP3.LUT R4, R7, 0x3ffffffe, RZ, 0xc0, !PT ;  /* 0x3ffffffe07047812 */ /* 0x000fe400078ec0ff */
[----:B--2---:R-:W-:Y:S02]  /*1960*/  IADD3 R5, PT, PT, R49, 0x1, RZ ;  /* 0x0000000131057810 */ /* 0x004fe40007ffe0ff */
[----:B------:R-:W-:-:S03]  /*1970*/  IADD3 R31, PT, PT, -R4, R38, R31 ;  /* 0x00000026041f7210 */ /* 0x000fc60007ffe11f */
[----:B------:R2:W-:Y:S04]  /*1980*/  STS.U16 [R50+0x2], R5 ;  /* 0x0000020532007388 */ /* 0x0005e80000000400 */
[----:B------:R-:W3:Y:S01]  /*1990*/  LDS.U16 R48, [R32+0x2] ;  /* 0x0000020020307984 */ /* 0x000ee20000000400 */
[----:B--2---:R-:W-:Y:S02]  /*19a0*/  SEL R5, R16, 0x80000000, P0 ;  /* 0x8000000010057807 */ /* 0x004fe40000000000 */
[----:B------:R-:W-:Y:S02]  /*19b0*/  ISETP.NE.AND P0, PT, R20, 0x7fffffff, PT ;  /* 0x7fffffff1400780c */ /* 0x000fe40003f05270 */
[----:B------:R-:W-:-:S04]  /*19c0*/  SHF.R.U32.HI R5, RZ, R30, R5 ;  /* 0x0000001eff057219 */ /* 0x000fc80000011605 */
[----:B------:R-:W-:-:S05]  /*19d0*/  LOP3.LUT R5, R5, UR4, RZ, 0xc0, !PT ;  /* 0x0000000405057c12 */ /* 0x000fca000f8ec0ff */
[----:B------:R-:W-:Y:S01]  /*19e0*/  IMAD.SHL.U32 R4, R5, 0x200, RZ ;  /* 0x0000020005047824 */ /* 0x000fe200078e00ff */
[----:B------:R-:W-:-:S04]  /*19f0*/  SHF.R.U32.HI R5, RZ, 0x2, R5 ;  /* 0x00000002ff057819 */ /* 0x000fc80000011605 */
[----:B------:R-:W-:Y:S02]  /*1a00*/  LOP3.LUT R39, R4, 0xe00, RZ, 0xc, !PT ;  /* 0x00000e0004277812 */ /* 0x000fe400078e0cff */
[----:B------:R-:W-:-:S04]  /*1a10*/  LOP3.LUT R5, R5, 0x3ffffffe, RZ, 0xc0, !PT ;  /* 0x3ffffffe05057812 */ /* 0x000fc800078ec0ff */
[----:B------:R-:W-:Y:S02]  /*1a20*/  IADD3 R39, PT, PT, -R5, R38, R39 ;  /* 0x0000002605277210 */ /* 0x000fe40007ffe127 */
[----:B------:R-:W-:Y:S02]  /*1a30*/  SEL R5, R20, 0x80000000, P0 ;  /* 0x8000000014057807 */ /* 0x000fe40000000000 */
[----:B------:R-:W-:Y:S02]  /*1a40*/  ISETP.NE.AND P0, PT, R21, 0x7fffffff, PT ;  /* 0x7fffffff1500780c */ /* 0x000fe40003f05270 */
[----:B------:R-:W-:Y:S02]  /*1a50*/  SHF.R.U32.HI R5, RZ, R30, R5 ;  /* 0x0000001eff057219 */ /* 0x000fe40000011605 */
[----:B---3--:R-:W-:Y:S02]  /*1a60*/  IADD3 R7, PT, PT, R48, 0x1, RZ ;  /* 0x0000000130077810 */ /* 0x008fe40007ffe0ff */
[----:B------:R-:W-:-:S03]  /*1a70*/  LOP3.LUT R5, R5, UR4, RZ, 0xc0, !PT ;  /* 0x0000000405057c12 */ /* 0x000fc6000f8ec0ff */
[----:B------:R2:W-:Y:S02]  /*1a80*/  STS.U16 [R32+0x2], R7 ;  /* 0x0000020720007388 */ /* 0x0005e40000000400 */
[----:B------:R-:W-:Y:S02]  /*1a90*/  IMAD.SHL.U32 R6, R5, 0x200, RZ ;  /* 0x0000020005067824 */ /* 0x000fe400078e00ff */
[----:B------:R-:W3:Y:S01]  /*1aa0*/  LDS.U16 R47, [R31+0x2] ;  /* 0x000002001f2f7984 */ /* 0x000ee20000000400 */
[----:B--2---:R-:W-:Y:S02]  /*1ab0*/  SHF.R.U32.HI R7, RZ, 0x2, R5 ;  /* 0x00000002ff077819 */ /* 0x004fe40000011605 */
[----:B------:R-:W-:Y:S02]  /*1ac0*/  LOP3.LUT R5, R6, 0xe00, RZ, 0xc, !PT ;  /* 0x00000e0006057812 */ /* 0x000fe400078e0cff */
[----:B------:R-:W-:-:S04]  /*1ad0*/  LOP3.LUT R7, R7, 0x3ffffffe, RZ, 0xc0, !PT ;  /* 0x3ffffffe07077812 */ /* 0x000fc800078ec0ff */
[----:B------:R-:W-:Y:S02]  /*1ae0*/  IADD3 R34, PT, PT, -R7, R38, R5 ;  /* 0x0000002607227210 */ /* 0x000fe40007ffe105 */
[----:B------:R-:W-:Y:S02]  /*1af0*/  SEL R5, R21, 0x80000000, P0 ;  /* 0x8000000015057807 */ /* 0x000fe40000000000 */
[C---:B------:R-:W-:Y:S02]  /*1b00*/  ISETP.NE.AND P0, PT, R22.reuse, 0x7fffffff, PT ;  /* 0x7fffffff1600780c */ /* 0x040fe40003f05270 */
[----:B------:R-:W-:Y:S02]  /*1b10*/  SHF.R.U32.HI R5, RZ, R30, R5 ;  /* 0x0000001eff057219 */ /* 0x000fe40000011605 */
[----:B------:R-:W-:Y:S02]  /*1b20*/  SEL R7, R22, 0x80000000, P0 ;  /* 0x8000000016077807 */ /* 0x000fe40000000000 */
[----:B------:R-:W-:-:S02]  /*1b30*/  LOP3.LUT R5, R5, UR4, RZ, 0xc0, !PT ;  /* 0x0000000405057c12 */ /* 0x000fc4000f8ec0ff */
[----:B------:R-:W-:Y:S02]  /*1b40*/  SHF.R.U32.HI R7, RZ, R30, R7 ;  /* 0x0000001eff077219 */ /* 0x000fe40000011607 */
[----:B------:R-:W-:Y:S02]  /*1b50*/  ISETP.NE.AND P0, PT, R40, 0x7fffffff, PT ;  /* 0x7fffffff2800780c */ /* 0x000fe40003f05270 */
[----:B------:R-:W-:Y:S02]  /*1b60*/  LOP3.LUT R7, R7, UR4, RZ, 0xc0, !PT ;  /* 0x0000000407077c12 */ /* 0x000fe4000f8ec0ff */
[----:B---3--:R-:W-:-:S05]  /*1b70*/  IADD3 R4, PT, PT, R47, 0x1, RZ ;  /* 0x000000012f047810 */ /* 0x008fca0007ffe0ff */
[----:B------:R2:W-:Y:S04]  /*1b80*/  STS.U16 [R31+0x2], R4 ;  /* 0x000002041f007388 */ /* 0x0005e80000000400 */
[----:B------:R-:W3:Y:S01]  /*1b90*/  LDS.U16 R46, [R39+0x2] ;  /* 0x00000200272e7984 */ /* 0x000ee20000000400 */
[----:B--2---:R-:W-:Y:S01]  /*1ba0*/  IMAD.SHL.U32 R4, R5, 0x200, RZ ;  /* 0x0000020005047824 */ /* 0x004fe200078e00ff */
[----:B------:R-:W-:-:S04]  /*1bb0*/  SHF.R.U32.HI R5, RZ, 0x2, R5 ;  /* 0x00000002ff057819 */ /* 0x000fc80000011605 */
[----:B------:R-:W-:Y:S02]  /*1bc0*/  LOP3.LUT R41, R4, 0xe00, RZ, 0xc, !PT ;  /* 0x00000e0004297812 */ /* 0x000fe400078e0cff */
[----:B------:R-:W-:-:S04]  /*1bd0*/  LOP3.LUT R4, R5, 0x3ffffffe, RZ, 0xc0, !PT ;  /* 0x3ffffffe05047812 */ /* 0x000fc800078ec0ff */
[----:B------:R-:W-:Y:S01]  /*1be0*/  IADD3 R41, PT, PT, -R4, R38, R41 ;  /* 0x0000002604297210 */ /* 0x000fe20007ffe129 */
[----:B------:R-:W-:Y:S01]  /*1bf0*/  IMAD.SHL.U32 R4, R7, 0x200, RZ ;  /* 0x0000020007047824 */ /* 0x000fe200078e00ff */
[----:B------:R-:W-:-:S04]  /*1c00*/  SHF.R.U32.HI R7, RZ, 0x2, R7 ;  /* 0x00000002ff077819 */ /* 0x000fc80000011607 */
[----:B------:R-:W-:Y:S02]  /*1c10*/  LOP3.LUT R37, R4, 0xe00, RZ, 0xc, !PT ;  /* 0x00000e0004257812 */ /* 0x000fe400078e0cff */
[----:B------:R-:W-:-:S04]  /*1c20*/  LOP3.LUT R7, R7, 0x3ffffffe, RZ, 0xc0, !PT ;  /* 0x3ffffffe07077812 */ /* 0x000fc800078ec0ff */
[----:B------:R-:W-:Y:S02]  /*1c30*/  IADD3 R37, PT, PT, -R7, R38, R37 ;  /* 0x0000002607257210 */ /* 0x000fe40007ffe125 */
[----:B---3--:R-:W-:-:S05]  /*1c40*/  IADD3 R6, PT, PT, R46, 0x1, RZ ;  /* 0x000000012e067810 */ /* 0x008fca0007ffe0ff */
[----:B------:R-:W-:Y:S04]  /*1c50*/  STS.U16 [R39+0x2], R6 ;  /* 0x0000020627007388 */ /* 0x000fe80000000400 */
[----:B------:R-:W2:Y:S02]  /*1c60*/  LDS.U16 R45, [R34+0x2] ;  /* 0x00000200222d7984 */ /* 0x000ea40000000400 */
[----:B--2---:R-:W-:-:S05]  /*1c70*/  IADD3 R5, PT, PT, R45, 0x1, RZ ;  /* 0x000000012d057810 */ /* 0x004fca0007ffe0ff */
[----:B------:R2:W-:Y:S04]  /*1c80*/  STS.U16 [R34+0x2], R5 ;  /* 0x0000020522007388 */ /* 0x0005e80000000400 */
[----:B------:R-:W3:Y:S01]  /*1c90*/  LDS.U16 R44, [R41+0x2] ;  /* 0x00000200292c7984 */ /* 0x000ee20000000400 */
[----:B--2---:R-:W-:-:S04]  /*1ca0*/  SEL R5, R40, 0x80000000, P0 ;  /* 0x8000000028057807 */ /* 0x004fc80000000000 */
[----:B------:R-:W-:-:S04]  /*1cb0*/  SHF.R.U32.HI R5, RZ, R30, R5 ;  /* 0x0000001eff057219 */ /* 0x000fc80000011605 */
[----:B------:R-:W-:Y:S01]  /*1cc0*/  LOP3.LUT R5, R5, UR4, RZ, 0xc0, !PT ;  /* 0x0000000405057c12 */ /* 0x000fe2000f8ec0ff */
[----:B------:R-:W-:Y:S02]  /*1cd0*/  UMOV UR4, 0x400 ;  /* 0x0000040000047882 */ /* 0x000fe40000000000 */
[----:B-1----:R-:W-:Y:S02]  /*1ce0*/  ULEA UR4, UR5, UR4, 0x18 ;  /* 0x0000000405047291 */ /* 0x002fe4000f8ec0ff */
[----:B------:R-:W-:Y:S01]  /*1cf0*/  IMAD.SHL.U32 R6, R5, 0x200, RZ ;  /* 0x0000020005067824 */ /* 0x000fe200078e00ff */
[----:B------:R-:W-:-:S04]  /*1d00*/  SHF.R.U32.HI R5, RZ, 0x2, R5 ;  /* 0x00000002ff057819 */ /* 0x000fc80000011605 */
[----:B------:R-:W-:Y:S02]  /*1d10*/  LOP3.LUT R33, R6, 0xe00, RZ, 0xc, !PT ;  /* 0x00000e0006217812 */ /* 0x000fe400078e0cff */
[----:B------:R-:W-:-:S04]  /*1d20*/  LOP3.LUT R5, R5, 0x3ffffffe, RZ, 0xc0, !PT ;  /* 0x3ffffffe05057812 */ /* 0x000fc800078ec0ff */
[----:B------:R-:W-:Y:S02]  /*1d30*/  IADD3 R33, PT, PT, -R5, R38, R33 ;  /* 0x0000002605217210 */ /* 0x000fe40007ffe121 */
[----:B---3--:R-:W-:-:S05]  /*1d40*/  IADD3 R4, PT, PT, R44, 0x1, RZ ;  /* 0x000000012c047810 */ /* 0x008fca0007ffe0ff */
[----:B------:R-:W-:Y:S04]  /*1d50*/  STS.U16 [R41+0x2], R4 ;  /* 0x0000020429007388 */ /* 0x000fe80000000400 */
[----:B------:R-:W1:Y:S02]  /*1d60*/  LDS.U16 R43, [R37+0x2] ;  /* 0x00000200252b7984 */ /* 0x000e640000000400 */
[----:B-1----:R-:W-:-:S05]  /*1d70*/  IADD3 R6, PT, PT, R43, 0x1, RZ ;  /* 0x000000012b067810 */ /* 0x002fca0007ffe0ff */
[----:B------:R-:W-:Y:S04]  /*1d80*/  STS.U16 [R37+0x2], R6 ;  /* 0x0000020625007388 */ /* 0x000fe80000000400 */
[----:B------:R-:W1:Y:S02]  /*1d90*/  LDS.U16 R42, [R33+0x2] ;  /* 0x00000200212a7984 */ /* 0x000e640000000400 */
[----:B-1----:R-:W-:-:S05]  /*1da0*/  VIADD R54, R42, 0x1 ;  /* 0x000000012a367836 */ /* 0x002fca0000000000 */
        /* <DEDUP_REMOVED lines=11> */
[----:B-1----:R-:W-:-:S05]  /*1e60*/  IMAD.IADD R58, R51, 0x1, R58 ;  /* 0x00000001333a7824 */ /* 0x002fca00078e023a */
[----:B--2---:R-:W-:-:S05]  /*1e70*/  IADD3 R57, PT, PT, R57, R58, RZ ;  /* 0x0000003a39397210 */ /* 0x004fca0007ffe0ff */
[----:B---3--:R-:W-:-:S05]  /*1e80*/  IMAD.IADD R56, R56, 0x1, R57 ;  /* 0x0000000138387824 */ /* 0x008fca00078e0239 */
[----:B----4-:R-:W-:-:S05]  /*1e90*/  IADD3 R55, PT, PT, R55, R56, RZ ;  /* 0x0000003837377210 */ /* 0x010fca0007ffe0ff */
[----:B-----5:R-:W-:-:S05]  /*1ea0*/  IMAD.IADD R54, R60, 0x1, R55 ;  /* 0x000000013c367824 */ /* 0x020fca00078e0237 */
[----:B------:R-:W-:-:S05]  /*1eb0*/  IADD3 R53, PT, PT, R53, R54, RZ ;  /* 0x0000003635357210 */ /* 0x000fca0007ffe0ff */
[----:B------:R-:W-:-:S05]  /*1ec0*/  IMAD.IADD R59, R6, 0x1, R53 ;  /* 0x00000001063b7824 */ /* 0x000fca00078e0235 */
[----:B------:R-:W-:-:S05]  /*1ed0*/  IADD3 R4, PT, PT, R4, R59, RZ ;  /* 0x0000003b04047210 */ /* 0x000fca0007ffe0ff */
[----:B------:R-:W1:Y:S02]  /*1ee0*/  SHFL.UP P0, R5, R4, 0x1, RZ ;  /* 0x0420000004057989 */ /* 0x000e6400000000ff */
[----:B-1----:R-:W-:-:S05]  /*1ef0*/  @P0 IMAD.IADD R5, R4, 0x1, R5 ;  /* 0x0000000104050824 */ /* 0x002fca00078e0205 */
[----:B------:R-:W1:Y:S02]  /*1f00*/  SHFL.UP P0, R6, R5, 0x2, RZ ;  /* 0x0440000005067989 */ /* 0x000e6400000000ff */
[----:B-1----:R-:W-:Y:S02]  /*1f10*/  @P0 IADD3 R6, PT, PT, R5, R6, RZ ;  /* 0x0000000605060210 */ /* 0x002fe40007ffe0ff */
[----:B------:R-:W-:-:S03]  /*1f20*/  SHF.R.U32.HI R5, RZ, 0x5, R3 ;  /* 0x00000005ff057819 */ /* 0x000fc60000011603 */
[----:B------:R-:W1:Y:S01]  /*1f30*/  SHFL.UP P0, R7, R6, 0x4, RZ ;  /* 0x0480000006077989 */ /* 0x000e6200000000ff */
[C---:B------:R-:W-:Y:S01]  /*1f40*/  ISETP.NE.AND P2, PT, R5.reuse, 0x1, PT ;  /* 0x000000010500780c */ /* 0x040fe20003f45270 */
[----:B-1----:R-:W-:Y:S01]  /*1f50*/  @P0 IMAD.IADD R7, R6, 0x1, R7 ;  /* 0x0000000106070824 */ /* 0x002fe200078e0207 */
[----:B------:R-:W-:-:S04]  /*1f60*/  @!P1 LEA R6, R5, UR4, 0x2 ;  /* 0x0000000405069c11 */ /* 0x000fc8000f8e10ff */
[----:B------:R-:W1:Y:S02]  /*1f70*/  SHFL.UP P0, R60, R7, 0x8, RZ ;  /* 0x05000000073c7989 */ /* 0x000e6400000000ff */
[----:B-1----:R-:W-:-:S05]  /*1f80*/  @P0 IADD3 R60, PT, PT, R7, R60, RZ ;  /* 0x0000003c073c0210 */ /* 0x002fca0007ffe0ff */
[----:B------:R-:W1:Y:S02]  /*1f90*/  SHFL.UP P0, R61, R60, 0x10, RZ ;  /* 0x060000003c3d7989 */ /* 0x000e6400000000ff */
[----:B-1----:R-:W-:Y:S01]  /*1fa0*/  @P0 IMAD.IADD R61, R60, 0x1, R61 ;  /* 0x000000013c3d0824 */ /* 0x002fe200078e023d */
[----:B------:R-:W-:-:S04]  /*1fb0*/  ISETP.NE.AND P0, PT, R5, 0x3, PT ;  /* 0x000000030500780c */ /* 0x000fc80003f05270 */
[----:B------:R-:W-:Y:S01]  /*1fc0*/  @!P1 STS [R6+0x1200], R61 ;  /* 0x0012003d06009388 */ /* 0x000fe20000000800 */
[----:B------:R-:W-:Y:S01]  /*1fd0*/  BAR.SYNC.DEFER_BLOCKING 0x0 ;  /* 0x0000000000007b1d */ /* 0x000fe20000010000 */
[----:B------:R-:W-:Y:S02]  /*1fe0*/  ISETP.NE.AND P1, PT, R5, 0x2, PT ;  /* 0x000000020500780c */ /* 0x000fe40003f25270 */
[----:B------:R-:W-:-:S03]  /*1ff0*/  IADD3 R60, PT, PT, -R4, R61, RZ ;  /* 0x0000003d043c7210 */ /* 0x000fc60007ffe1ff */
[----:B------:R-:W1:Y:S02]  /*2000*/  LDS.128 R4, [UR4+0x1200] ;  /* 0x00120004ff047984 */ /* 0x000e640008000c00 */
[C---:B-1----:R-:W-:Y:S01]  /*2010*/  IMAD.IADD R5, R4.reuse, 0x1, R5 ;  /* 0x0000000104057824 */ /* 0x042fe200078e0205 */
[----:B------:R-:W-:Y:S02]  /*2020*/  SEL R35, R4, R35, !P2 ;  /* 0x0000002304237207 */ /* 0x000fe40005000000 */
[----:B------:R-:W-:Y:S02]  /*2030*/  ISETP.NE.AND P2, PT, R0, RZ, PT ;  /* 0x000000ff0000720c */ /* 0x000fe40003f45270 */
[----:B------:R-:W-:Y:S02]  /*2040*/  SEL R35, R5, R35, !P1 ;  /* 0x0000002305237207 */ /* 0x000fe40004800000 */
[C---:B------:R-:W-:Y:S02]  /*2050*/  ISETP.GT.U32.AND P1, PT, R3.reuse, 0x1f, PT ;  /* 0x0000001f0300780c */ /* 0x040fe40003f24070 */
[----:B------:R-:W-:-:S02]  /*2060*/  ISETP.GT.U32.OR P3, PT, R3, 0x1f, P2 ;  /* 0x0000001f0300780c */ /* 0x000fc40001764470 */
[----:B------:R-:W-:-:S04]  /*2070*/  IADD3 R4, PT, PT, R6, R5, RZ ;  /* 0x0000000506047210 */ /* 0x000fc80007ffe0ff */
[----:B------:R-:W-:Y:S01]  /*2080*/  SEL R35, R4, R35, !P0 ;  /* 0x0000002304237207 */ /* 0x000fe20004000000 */
[----:B------:R-:W-:Y:S01]  /*2090*/  IMAD.IADD R7, R7, 0x1, R4 ;  /* 0x0000000107077824 */ /* 0x000fe200078e0204 */
[----:B------:R-:W-:Y:S02]  /*20a0*/  SEL R4, R60, RZ, P2 ;  /* 0x000000ff3c047207 */ /* 0x000fe40001000000 */
[----:B------:R-:W-:Y:S02]  /*20b0*/  ISETP.NE.AND P0, PT, R3, RZ, PT ;  /* 0x000000ff0300720c */ /* 0x000fe40003f05270 */
[----:B------:R-:W-:Y:S01]  /*20c0*/  @P1 IADD3 R60, PT, PT, R35, R4, RZ ;  /* 0x00000004233c1210 */ /* 0x000fe20007ffe0ff */
[----:B------:R-:W-:-:S05]  /*20d0*/  @!P3 IMAD.U32 R60, R7, 0x10000, RZ ;  /* 0x00010000073cb824 */ /* 0x000fca00078e00ff */
[----:B------:R-:W-:Y:S01]  /*20e0*/  @!P3 STS [UR4+0x1214], R60 ;  /* 0x0012143cff00b988 */ /* 0x000fe20008000804 */
[----:B------:R-:W-:Y:S06]  /*20f0*/  BAR.SYNC.DEFER_BLOCKING 0x0 ;  /* 0x0000000000007b1d */ /* 0x000fec0000010000 */
[----:B------:R-:W1:Y:S02]  /*2100*/  LDS R4, [UR4+0x1214] ;  /* 0x00121404ff047984 */ /* 0x000e640008000800 */
[----:B-1----:R-:W-:Y:S02]  /*2110*/  SEL R5, R4, RZ, P0 ;  /* 0x000000ff04057207 */ /* 0x002fe40000000000 */
[----:B------:R-:W-:-:S02]  /*2120*/  ISETP.GT.U32.AND P0, PT, R30, 0x1b, PT ;  /* 0x0000001b1e00780c */ /* 0x000fc40003f04070 */
[----:B------:R-:W-:-:S04]  /*2130*/  IADD3 R4, PT, PT, R5, R60, RZ ;  /* 0x0000003c05047210 */ /* 0x000fc80007ffe0ff */
[-C--:B------:R-:W-:Y:S01]  /*2140*/  IADD3 R5, PT, PT, R58, R4.reuse, RZ ;  /* 0x000000043a057210 */ /* 0x080fe20007ffe0ff */
[--C-:B------:R-:W-:Y:S01]  /*2150*/  IMAD.IADD R51, R51, 0x1, R4.reuse ;  /* 0x0000000133337824 */ /* 0x100fe200078e0204 */
[-C--:B------:R-:W-:Y:S01]  /*2160*/  IADD3 R7, PT, PT, R56, R4.reuse, RZ ;  /* 0x0000000438077210 */ /* 0x080fe20007ffe0ff */
[--C-:B------:R-:W-:Y:S01]  /*2170*/  IMAD.IADD R57, R57, 0x1, R4.reuse ;  /* 0x0000000139397824 */ /* 0x100fe200078e0204 */
[-C--:B------:R-:W-:Y:S01]  /*2180*/  IADD3 R61, PT, PT, R54, R4.reuse, RZ ;  /* 0x00000004363d7210 */ /* 0x080fe20007ffe0ff */
[--C-:B------:R-:W-:Y:S01]  /*2190*/  IMAD.IADD R55, R55, 0x1, R4.reuse ;  /* 0x0000000137377824 */ /* 0x100fe200078e0204 */
[----:B------:R-:W-:Y:S01]  /*21a0*/  IADD3 R59, PT, PT, R59, R4, RZ ;  /* 0x000000043b3b7210 */ /* 0x000fe20007ffe0ff */
[----:B------:R-:W-:Y:S01]  /*21b0*/  IMAD.IADD R53, R53, 0x1, R4 ;  /* 0x0000000135357824 */ /* 0x000fe200078e0204 */
        /* <DEDUP_REMOVED lines=19> */
[----:B-1----:R-:W-:Y:S01]  /*22f0*/  IMAD.IADD R49, R49, 0x1, R50 ;  /* 0x0000000131317824 */ /* 0x002fe200078e0232 */
[----:B--2---:R-:W-:-:S04]  /*2300*/  IADD3 R48, PT, PT, R48, R32, RZ ;  /* 0x0000002030307210 */ /* 0x004fc80007ffe0ff */
[----:B------:R-:W-:Y:S01]  /*2310*/  LEA.HI R49, R49, R49, RZ, 0x1b ;  /* 0x0000003131317211 */ /* 0x000fe200078fd8ff */
[----:B---3--:R-:W-:Y:S01]  /*2320*/  IMAD.IADD R4, R47, 0x1, R4 ;  /* 0x000000012f047824 */ /* 0x008fe200078e0204 */
[----:B------:R-:W-:Y:S02]  /*2330*/  LEA.HI R48, R48, R48, RZ, 0x1b ;  /* 0x0000003030307211 */ /* 0x000fe400078fd8ff */
[----:B------:R-:W-:Y:S01]  /*2340*/  LEA R49, R49, UR4, 0x2 ;  /* 0x0000000431317c11 */ /* 0x000fe2000f8e10ff */
[----:B------:R-:W-:Y:S01]  /*2350*/  BAR.SYNC.DEFER_BLOCKING 0x0 ;  /* 0x0000000000007b1d */ /* 0x000fe20000010000 */
[----:B----4-:R-:W-:Y:S02]  /*2360*/  IADD3 R46, PT, PT, R46, R39, RZ ;  /* 0x000000272e2e7210 */ /* 0x010fe40007ffe0ff */
[----:B------:R-:W-:Y:S01]  /*2370*/  LEA.HI R4, R4, R4, RZ, 0x1b ;  /* 0x0000000404047211 */ /* 0x000fe200078fd8ff */
[----:B-----5:R-:W-:Y:S01]  /*2380*/  IMAD.IADD R45, R45, 0x1, R34 ;  /* 0x000000012d2d7824 */ /* 0x020fe200078e0222 */
[----:B------:R-:W-:-:S02]  /*2390*/  LEA.HI R46, R46, R46, RZ, 0x1b ;  /* 0x0000002e2e2e7211 */ /* 0x000fc400078fd8ff */
[----:B------:R-:W-:Y:S02]  /*23a0*/  LEA R48, R48, UR4, 0x2 ;  /* 0x0000000430307c11 */ /* 0x000fe4000f8e10ff */
[----:B------:R-:W-:Y:S02]  /*23b0*/  IADD3 R44, PT, PT, R44, R41, RZ ;  /* 0x000000292c2c7210 */ /* 0x000fe40007ffe0ff */
[----:B------:R-:W-:Y:S01]  /*23c0*/  LEA.HI R45, R45, R45, RZ, 0x1b ;  /* 0x0000002d2d2d7211 */ /* 0x000fe200078fd8ff */
[----:B------:R-:W-:Y:S01]  /*23d0*/  IMAD.IADD R6, R43, 0x1, R6 ;  /* 0x000000012b067824 */ /* 0x000fe200078e0206 */
[----:B------:R-:W-:Y:S02]  /*23e0*/  LEA.HI R44, R44, R44, RZ, 0x1b ;  /* 0x0000002c2c2c7211 */ /* 0x000fe400078fd8ff */
[----:B------:R-:W-:Y:S02]  /*23f0*/  LEA R5, R4, UR4, 0x2 ;  /* 0x0000000404057c11 */ /* 0x000fe4000f8e10ff */
[----:B------:R-:W-:-:S02]  /*2400*/  IADD3 R33, PT, PT, R42, R33, RZ ;  /* 0x000000212a217210 */ /* 0x000fc40007ffe0ff */
[----:B------:R-:W-:Y:S02]  /*2410*/  LEA.HI R6, R6, R6, RZ, 0x1b ;  /* 0x0000000606067211 */ /* 0x000fe400078fd8ff */
[----:B------:R-:W-:Y:S02]  /*2420*/  LEA.HI R33, R33, R33, RZ, 0x1b ;  /* 0x0000002121217211 */ /* 0x000fe400078fd8ff */
[----:B------:R-:W-:Y:S01]  /*2430*/  LEA R46, R46, UR4, 0x2 ;  /* 0x000000042e2e7c11 */ /* 0x000fe2000f8e10ff */
[----:B------:R1:W-:Y:S01]  /*2440*/  STS [R49], R17 ;  /* 0x0000001131007388 */ /* 0x0003e20000000800 */
[----:B------:R-:W-:Y:S02]  /*2450*/  LEA R45, R45, UR4, 0x2 ;  /* 0x000000042d2d7c11 */ /* 0x000fe4000f8e10ff */
[----:B------:R-:W-:Y:S01]  /*2460*/  LEA R44, R44, UR4, 0x2 ;  /* 0x000000042c2c7c11 */ /* 0x000fe2000f8e10ff */
[----:B------:R1:W-:Y:S01]  /*2470*/  STS [R48], R19 ;  /* 0x0000001330007388 */ /* 0x0003e20000000800 */
[----:B------:R-:W-:-:S02]  /*2480*/  LEA R7, R6, UR4, 0x2 ;  /* 0x0000000406077c11 */ /* 0x000fc4000f8e10ff */
[----:B------:R-:W-:Y:S01]  /*2490*/  LEA R33, R33, UR4, 0x2 ;  /* 0x0000000421217c11 */ /* 0x000fe2000f8e10ff */
[----:B------:R1:W-:Y:S04]  /*24a0*/  STS [R5], R18 ;  /* 0x0000001205007388 */ /* 0x0003e80000000800 */
[----:B------:R1:W-:Y:S04]  /*24b0*/  STS [R46], R16 ;  /* 0x000000102e007388 */ /* 0x0003e80000000800 */
[----:B------:R1:W-:Y:S04]  /*24c0*/  STS [R45], R20 ;  /* 0x000000142d007388 */ /* 0x0003e80000000800 */
[----:B------:R1:W-:Y:S04]  /*24d0*/  STS [R44], R21 ;  /* 0x000000152c007388 */ /* 0x0003e80000000800 */
[----:B------:R1:W-:Y:S04]  /*24e0*/  STS [R7], R22 ;  /* 0x0000001607007388 */ /* 0x0003e80000000800 */
[----:B------:R1:W-:Y:S01]  /*24f0*/  STS [R33], R40 ;  /* 0x0000002821007388 */ /* 0x0003e20000000800 */
[----:B------:R-:W-:Y:S06]  /*2500*/  BAR.SYNC.DEFER_BLOCKING 0x0 ;  /* 0x0000000000007b1d */ /* 0x000fec0000010000 */
[----:B------:R1:W2:Y:S04]  /*2510*/  LDS R17, [R36] ;  /* 0x0000000024117984 */ /* 0x0002a80000000800 */
[----:B------:R1:W3:Y:S04]  /*2520*/  LDS R19, [R23+0x4] ;  /* 0x0000040017137984 */ /* 0x0002e80000000800 */
[----:B------:R1:W4:Y:S04]  /*2530*/  LDS R18, [R24+0x8] ;  /* 0x0000080018127984 */ /* 0x0003280000000800 */
[----:B------:R1:W1:Y:S04]  /*2540*/  LDS R16, [R25+0xc] ;  /* 0x00000c0019107984 */ /* 0x0002680000000800 */
        /* <DEDUP_REMOVED lines=23> */
[----:B--234-:R-:W-:Y:S05]  /*26c0*/  @!P0 BRA `(.L_x_24) ;  /* 0xfffffff000008947 */ /* 0x01cfea000383ffff */
[----:B------:R-:W2:Y:S08]  /*26d0*/  S2UR UR6, SR_CgaCtaId ;  /* 0x00000000000679c3 */ /* 0x000eb00000008800 */
[----:B------:R-:W-:Y:S01]  /*26e0*/  BAR.SYNC.DEFER_BLOCKING 0x0 ;  /* 0x0000000000007b1d */ /* 0x000fe20000010000 */
[----:B------:R-:W-:Y:S01]  /*26f0*/  ISETP.GT.AND P0, PT, R17, -0x1, PT ;  /* 0xffffffff1100780c */ /* 0x000fe20003f04270 */
[----:B------:R-:W-:Y:S01]  /*2700*/  IMAD.SHL.U32 R2, R2, 0x2000, RZ ;  /* 0x0000200002027824 */ /* 0x000fe200078e00ff */
[----:B-1----:R-:W-:-:S02]  /*2710*/  MOV R23, 0xffffffff ;  /* 0xffffffff00177802 */ /* 0x002fc40000000f00 */
[----:B------:R-:W-:Y:S01]  /*2720*/  ISETP.GT.AND P1, PT, R19, -0x1, PT ;  /* 0xffffffff1300780c */ /* 0x000fe20003f24270 */
[----:B------:R-:W-:Y:S01]  /*2730*/  UMOV UR4, 0x400 ;  /* 0x0000040000047882 */ /* 0x000fe20000000000 */
[C---:B------:R-:W-:Y:S01]  /*2740*/  SEL R4, R23.reuse, 0x80000000, P0 ;  /* 0x8000000017047807 */ /* 0x040fe20000000000 */
[----:B------:R-:W-:Y:S01]  /*2750*/  UIADD3 UR4, UPT, UPT, UR4, 0x1220, URZ ;  /* 0x0000122004047890 */ /* 0x000fe2000fffe0ff */
[----:B------:R-:W-:Y:S02]  /*2760*/  ISETP.GT.AND P0, PT, R18, -0x1, PT ;  /* 0xffffffff1200780c */ /* 0x000fe40003f04270 */
[----:B------:R-:W-:Y:S02]  /*2770*/  SEL R0, R23, 0x80000000, P1 ;  /* 0x8000000017007807 */ /* 0x000fe40000800000 */
[----:B------:R-:W-:Y:S02]  /*2780*/  ISETP.GT.AND P1, PT, R16, -0x1, PT ;  /* 0xffffffff1000780c */ /* 0x000fe40003f24270 */
[----:B------:R-:W-:-:S02]  /*2790*/  LOP3.LUT R4, R4, R17, RZ, 0x3c, !PT ;  /* 0x0000001104047212 */ /* 0x000fc400078e3cff */
[C---:B------:R-:W-:Y:S02]  /*27a0*/  SEL R7, R23.reuse, 0x80000000, P0 ;  /* 0x8000000017077807 */ /* 0x040fe40000000000 */
[----:B------:R-:W-:Y:S02]  /*27b0*/  SEL R17, R23, 0x80000000, P1 ;  /* 0x8000000017117807 */ /* 0x000fe40000800000 */
[----:B------:R-:W-:Y:S02]  /*27c0*/  ISETP.GT.AND P0, PT, R20, -0x1, PT ;  /* 0xffffffff1400780c */ /* 0x000fe40003f04270 */
[----:B------:R-:W-:Y:S01]  /*27d0*/  LOP3.LUT R6, R7, R18, RZ, 0x3c, !PT ;  /* 0x0000001207067212 */ /* 0x000fe200078e3cff */
[----:B--2---:R-:W-:Y:S01]  /*27e0*/  ULEA UR4, UR6, UR4, 0x18 ;  /* 0x0000000406047291 */ /* 0x004fe2000f8ec0ff */
[----:B------:R-:W-:Y:S02]  /*27f0*/  LOP3.LUT R7, R17, R16, RZ, 0x3c, !PT ;  /* 0x0000001011077212 */ /* 0x000fe400078e3cff */
[----:B------:R-:W-:Y:S01]  /*2800*/  SEL R17, R23, 0x80000000, P0 ;  /* 0x8000000017117807 */ /* 0x000fe20000000000 */
[----:B------:R-:W-:Y:S01]  /*2810*/  UIADD3 UR4, UPT, UPT, UR4, 0x4000, URZ ;  /* 0x0000400004047890 */ /* 0x000fe2000fffe0ff */
[----:B------:R-:W-:-:S02]  /*2820*/  ISETP.GT.AND P1, PT, R21, -0x1, PT ;  /* 0xffffffff1500780c */ /* 0x000fc40003f24270 */
[----:B------:R-:W-:Y:S02]  /*2830*/  ISETP.GT.AND P2, PT, R22, -0x1, PT ;  /* 0xffffffff1600780c */ /* 0x000fe40003f44270 */
[----:B------:R-:W-:Y:S02]  /*2840*/  ISETP.GT.AND P0, PT, R40, -0x1, PT ;  /* 0xffffffff2800780c */ /* 0x000fe40003f04270 */
[----:B------:R-:W-:Y:S02]  /*2850*/  LOP3.LUT R5, R0, R19, RZ, 0x3c, !PT ;  /* 0x0000001300057212 */ /* 0x000fe400078e3cff */
[----:B------:R-:W-:Y:S02]  /*2860*/  LOP3.LUT R20, R17, R20, RZ, 0x3c, !PT ;  /* 0x0000001411147212 */ /* 0x000fe400078e3cff */
[C---:B------:R-:W-:Y:S02]  /*2870*/  SEL R0, R23.reuse, 0x80000000, P1 ;  /* 0x8000000017007807 */ /* 0x040fe40000800000 */
[----:B------:R-:W-:-:S02]  /*2880*/  SEL R17, R23, 0x80000000, P2 ;  /* 0x8000000017117807 */ /* 0x000fc40001000000 */
[----:B------:R-:W-:Y:S02]  /*2890*/  SEL R23, R23, 0x80000000, P0 ;  /* 0x8000000017177807 */ /* 0x000fe40000000000 */
[----:B------:R-:W-:Y:S02]  /*28a0*/  LOP3.LUT R21, R0, R21, RZ, 0x3c, !PT ;  /* 0x0000001500157212 */ /* 0x000fe400078e3cff */
[----:B------:R-:W-:Y:S01]  /*28b0*/  LEA R0, R3, UR4, 0x5 ;  /* 0x0000000403007c11 */ /* 0x000fe2000f8e28ff */
[----:B------:R-:W-:Y:S01]  /*28c0*/  UMOV UR4, 0x400 ;  /* 0x0000040000047882 */ /* 0x000fe20000000000 */
[----:B------:R-:W-:Y:S01]  /*28d0*/  LOP3.LUT R22, R17, R22, RZ, 0x3c, !PT ;  /* 0x0000001611167212 */ /* 0x000fe200078e3cff */
[----:B------:R-:W-:Y:S01]  /*28e0*/  UIADD3 UR4, UPT, UPT, UR4, 0x1220, URZ ;  /* 0x0000122004047890 */ /* 0x000fe2000fffe0ff */
[----:B------:R-:W-:Y:S01]  /*28f0*/  LOP3.LUT R23, R23, R40, RZ, 0x3c, !PT ;  /* 0x0000002817177212 */ /* 0x000fe200078e3cff */
[----:B------:R1:W-:Y:S01]  /*2900*/  STS.128 [R0], R4 ;  /* 0x0000000400007388 */ /* 0x0003e20000000c00 */
[----:B------:R-:W2:Y:S01]  /*2910*/  LDC.64 R16, c[0x0][0x390] ;  /* 0x0000e400ff107b82 */ /* 0x000ea20000000a00 */
[----:B------:R-:W-:Y:S01]  /*2920*/  ULEA UR4, UR5, UR4, 0x18 ;  /* 0x0000000405047291 */ /* 0x000fe2000f8ec0ff */
[C---:B------:R-:W-:Y:S01]  /*2930*/  ISETP.GT.U32.AND P0, PT, R3.reuse, 0x7f, PT ;  /* 0x0000007f0300780c */ /* 0x040fe20003f04070 */
[----:B------:R1:W-:Y:S01]  /*2940*/  STS.128 [R0+0x1000], R12 ;  /* 0x0010000c00007388 */ /* 0x0003e20000000c00 */
[----:B------:R-:W-:Y:S01]  /*2950*/  LOP3.LUT R19, R3, 0x400, R2, 0xfe, !PT ;  /* 0x0000040003137812 */ /* 0x000fe200078efe02 */
[----:B------:R-:W-:-:S02]  /*2960*/  UIADD3 UR4, UPT, UPT, UR4, 0x5030, URZ ;  /* 0x0000503004047890 */ /* 0x000fc4000fffe0ff */
[----:B------:R1:W-:Y:S01]  /*2970*/  STS.128 [R0+0x10], R20 ;  /* 0x0000101400007388 */ /* 0x0003e20000000c00 */
[----:B------:R-:W-:-:S03]  /*2980*/  UMOV UR5, 0x5000 ;  /* 0x0000500000057882 */ /* 0x000fc60000000000 */
[----:B------:R1:W-:Y:S01]  /*2990*/  STS.128 [R0+0x1010], R8 ;  /* 0x0010100800007388 */ /* 0x0003e20000000c00 */
[----:B------:R-:W-:Y:S06]  /*29a0*/  BAR.SYNC.DEFER_BLOCKING 0x0 ;  /* 0x0000000000007b1d */ /* 0x000fec0000010000 */
.L_x_27:
[----:B------:R-:W-:Y:S01]  /*29b0*/  UIADD3 UR5, UPT, UPT, UR5, 0x40, URZ ;  /* 0x0000004005057890 */ /* 0x000fe2000fffe0ff */
[----:B------:R-:W-:Y:S03]  /*29c0*/  BSSY.RECONVERGENT B0, `(.L_x_25) ;  /* 0x0000046000007945 */ /* 0x000fe60003800200 */
[----:B------:R-:W-:Y:S01]  /*29d0*/  UISETP.NE.AND UP0, UPT, UR5, 0x5100, UPT ;  /* 0x000051000500788c */ /* 0x000fe2000bf05270 */
[----:B---3--:R-:W-:Y:S10]  /*29e0*/  @P0 BRA `(.L_x_26) ;  /* 0x00000004000c0947 */ /* 0x008ff40003800000 */
[----:B-1----:R-:W1:Y:S01]  /*29f0*/  LDS.128 R20, [UR4+-0x30] ;  /* 0xffffd004ff147984 */ /* 0x002e620008000c00 */
[C---:B------:R-:W-:Y:S01]  /*2a00*/  IADD3 R25, PT, PT, R19.reuse, -0x400, RZ ;  /* 0xfffffc0013197810 */ /* 0x040fe20007ffe0ff */
[C---:B------:R-:W-:Y:S01]  /*2a10*/  VIADD R35, R19.reuse, 0xfffffd00 ;  /* 0xfffffd0013237836 */ /* 0x040fe20000000000 */
[C---:B------:R-:W-:Y:S01]  /*2a20*/  IADD3 R27, PT, PT, R19.reuse, -0x380, RZ ;  /* 0xfffffc80131b7810 */ /* 0x040fe20007ffe0ff */
[----:B------:R-:W3:Y:S01]  /*2a30*/  LDS.128 R12, [UR4+-0x20] ;  /* 0xffffe004ff0c7984 */ /* 0x000ee20008000c00 */
[----:B------:R-:W-:-:S03]  /*2a40*/  VIADD R43, R19, 0xffffff00 ;  /* 0xffffff00132b7836 */ /* 0x000fc60000000000 */
[----:B------:R-:W4:Y:S04]  /*2a50*/  LDS.128 R8, [UR4+-0x10] ;  /* 0xfffff004ff087984 */ /* 0x000f280008000c00 */
[----:B------:R-:W5:Y:S01]  /*2a60*/  LDS.128 R4, [UR4] ;  /* 0x00000004ff047984 */ /* 0x000f620008000c00 */
[-C--:B-1----:R-:W-:Y:S01]  /*2a70*/  LEA R29, R20, R3.reuse, 0x7 ;  /* 0x00000003141d7211 */ /* 0x082fe200078e38ff */
[----:B------:R-:W-:Y:S01]  /*2a80*/  IMAD R33, R22, 0x80, R3 ;  /* 0x0000008016217824 */ /* 0x000fe200078e0203 */
[-C--:B------:R-:W-:Y:S01]  /*2a90*/  LEA R31, R21, R3.reuse, 0x7 ;  /* 0x00000003151f7211 */ /* 0x080fe200078e38ff */
[--C-:B--2---:R-:W-:Y:S01]  /*2aa0*/  IMAD.WIDE.U32 R20, R25, 0x4, R16.reuse ;  /* 0x0000000419147825 */ /* 0x104fe200078e0010 */
[-C--:B---3--:R-:W-:Y:S02]  /*2ab0*/  LEA R45, R15, R3.reuse, 0x7 ;  /* 0x000000030f2d7211 */ /* 0x088fe400078e38ff */
[----:B------:R-:W-:Y:S01]  /*2ac0*/  IADD3 R15, PT, PT, R19, -0x200, RZ ;  /* 0xfffffe00130f7810 */ /* 0x000fe20007ffe0ff */
[----:B------:R-:W-:Y:S01]  /*2ad0*/  IMAD.WIDE.U32 R24, R27, 0x4, R16 ;  /* 0x000000041b187825 */ /* 0x000fe200078e0010 */
[----:B------:R1:W-:Y:S01]  /*2ae0*/  STG.E desc[UR10][R20.64], R29 ;  /* 0x0000001d14007986 */ /* 0x0003e2000c10190a */
[----:B------:R-:W-:-:S02]  /*2af0*/  LEA R37, R12, R3, 0x7 ;  /* 0x000000030c257211 */ /* 0x000fc400078e38ff */
[----:B------:R-:W-:Y:S01]  /*2b00*/  IMAD.WIDE.U32 R26, R35, 0x4, R16 ;  /* 0x00000004231a7825 */ /* 0x000fe200078e0010 */
[-C--:B------:R-:W-:Y:S01]  /*2b10*/  LEA R35, R23, R3.reuse, 0x7 ;  /* 0x0000000317237211 */ /* 0x080fe200078e38ff */
[----:B------:R4:W-:Y:S01]  /*2b20*/  STG.E desc[UR10][R24.64], R31 ;  /* 0x0000001f18007986 */ /* 0x0009e2000c10190a */
[----:B------:R-:W-:Y:S01]  /*2b30*/  IADD3 R23, PT, PT, R19, -0x180, RZ ;  /* 0xfffffe8013177810 */ /* 0x000fe20007ffe0ff */
[----:B------:R-:W-:Y:S01]  /*2b40*/  IMAD R39, R13, 0x80, R3 ;  /* 0x000000800d277824 */ /* 0x000fe200078e0203 */
[----:B------:R-:W-:Y:S01]  /*2b50*/  LEA R41, R14, R3, 0x7 ;  /* 0x000000030e297211 */ /* 0x000fe200078e38ff */
[----:B------:R-:W-:Y:S01]  /*2b60*/  VIADD R13, R19, 0xfffffd80 ;  /* 0xfffffd80130d7836 */ /* 0x000fe20000000000 */
[----:B------:R2:W-:Y:S01]  /*2b70*/  STG.E desc[UR10][R26.64], R33 ;  /* 0x000000211a007986 */ /* 0x0005e2000c10190a */
[----:B------:R-:W-:Y:S01]  /*2b80*/  IMAD.WIDE.U32 R14, R15, 0x4, R16 ;  /* 0x000000040f0e7825 */ /* 0x000fe200078e0010 */
[----:B-1----:R-:W-:-:S03]  /*2b90*/  IADD3 R29, PT, PT, R19, -0x80, RZ ;  /* 0xffffff80131d7810 */ /* 0x002fc60007ffe0ff */
[----:B------:R-:W-:Y:S01]  /*2ba0*/  IMAD.WIDE.U32 R12, R13, 0x4, R16 ;  /* 0x000000040d0c7825 */ /* 0x000fe200078e0010 */
[----:B----4-:R-:W-:-:S03]  /*2bb0*/  LEA R31, R9, R3, 0x7 ;  /* 0x00000003091f7211 */ /* 0x010fc600078e38ff */
[--C-:B------:R-:W-:Y:S01]  /*2bc0*/  IMAD.WIDE.U32 R20, R23, 0x4, R16.reuse ;  /* 0x0000000417147825 */ /* 0x100fe200078e0010 */
[----:B------:R5:W-:Y:S01]  /*2bd0*/  STG.E desc[UR10][R12.64], R35 ;  /* 0x000000230c007986 */ /* 0x000be2000c10190a */
[----:B--2---:R-:W-:Y:S02]  /*2be0*/  IADD3 R33, PT, PT, R19, 0x80, RZ ;  /* 0x0000008013217810 */ /* 0x004fe40007ffe0ff */
[--C-:B------:R-:W-:Y:S01]  /*2bf0*/  IMAD.WIDE.U32 R22, R43, 0x4, R16.reuse ;  /* 0x000000042b167825 */ /* 0x100fe200078e0010 */
[----:B------:R1:W-:Y:S03]  /*2c00*/  STG.E desc[UR10][R14.64], R37 ;  /* 0x000000250e007986 */ /* 0x0003e6000c10190a */
[----:B------:R-:W-:Y:S01]  /*2c10*/  IMAD.WIDE.U32 R24, R29, 0x4, R16 ;  /* 0x000000041d187825 */ /* 0x000fe200078e0010 */
[----:B------:R2:W-:Y:S01]  /*2c20*/  STG.E desc[UR10][R20.64], R39 ;  /* 0x0000002714007986 */ /* 0x0005e2000c10190a */
[----:B------:R-:W-:-:S02]  /*2c30*/  LEA R29, R8, R3, 0x7 ;  /* 0x00000003081d7211 */ /* 0x000fc400078e38ff */
[C---:B------:R-:W-:Y:S01]  /*2c40*/  VIADD R43, R19.reuse, 0x100 ;  /* 0x00000100132b7836 */ /* 0x040fe20000000000 */
[----:B------:R3:W-:Y:S01]  /*2c50*/  STG.E desc[UR10][R22.64], R41 ;  /* 0x0000002916007986 */ /* 0x0007e2000c10190a */
[--C-:B------:R-:W-:Y:S01]  /*2c60*/  IMAD.WIDE.U32 R26, R19, 0x4, R16.reuse ;  /* 0x00000004131a7825 */ /* 0x100fe200078e0010 */
[-C--:B-----5:R-:W-:Y:S02]  /*2c70*/  LEA R35, R6, R3.reuse, 0x7 ;  /* 0x0000000306237211 */ /* 0x0a0fe400078e38ff */
[----:B------:R4:W-:Y:S01]  /*2c80*/  STG.E desc[UR10][R24.64], R45 ;  /* 0x0000002d18007986 */ /* 0x0009e2000c10190a */
[----:B------:R-:W-:Y:S01]  /*2c90*/  IMAD.WIDE.U32 R8, R33, 0x4, R16 ;  /* 0x0000000421087825 */ /* 0x000fe200078e0010 */
[----:B-1----:R-:W-:Y:S02]  /*2ca0*/  IADD3 R15, PT, PT, R19, 0x380, RZ ;  /* 0x00000380130f7810 */ /* 0x002fe40007ffe0ff */
[-C--:B--2---:R-:W-:Y:S01]  /*2cb0*/  LEA R39, R7, R3.reuse, 0x7 ;  /* 0x0000000307277211 */ /* 0x084fe200078e38ff */
[----:B------:R-:W-:Y:S01]  /*2cc0*/  IMAD R33, R10, 0x80, R3 ;  /* 0x000000800a217824 */ /* 0x000fe200078e0203 */
[-C--:B------:R-:W-:Y:S01]  /*2cd0*/  LEA R21, R11, R3.reuse, 0x7 ;  /* 0x000000030b157211 */ /* 0x080fe200078e38ff */
[----:B------:R-:W-:Y:S01]  /*2ce0*/  IMAD.WIDE.U32 R12, R43, 0x4, R16 ;  /* 0x000000042b0c7825 */ /* 0x000fe200078e0010 */
[C---:B------:R-:W-:Y:S01]  /*2cf0*/  IADD3 R7, PT, PT, R19.reuse, 0x200, RZ ;  /* 0x0000020013077810 */ /* 0x040fe20007ffe0ff */
[----:B------:R-:W-:Y:S01]  /*2d00*/  STG.E desc[UR10][R26.64], R29 ;  /* 0x0000001d1a007986 */ /* 0x000fe2000c10190a */
[C---:B------:R-:W-:Y:S01]  /*2d10*/  IADD3 R11, PT, PT, R19.reuse, 0x280, RZ ;  /* 0x00000280130b7810 */ /* 0x040fe20007ffe0ff */
[----:B------:R-:W-:Y:S01]  /*2d20*/  VIADD R37, R19, 0x300 ;  /* 0x0000030013257836 */ /* 0x000fe20000000000 */
[----:B---3--:R-:W-:Y:S01]  /*2d30*/  LEA R23, R4, R3, 0x7 ;  /* 0x0000000304177211 */ /* 0x008fe200078e38ff */
[----:B----4-:R-:W-:Y:S01]  /*2d40*/  IMAD R25, R5, 0x80, R3 ;  /* 0x0000008005197824 */ /* 0x010fe200078e0203 */
[----:B------:R1:W-:Y:S01]  /*2d50*/  STG.E desc[UR10][R8.64], R31 ;  /* 0x0000001f08007986 */ /* 0x0003e2000c10190a */
[----:B------:R-:W-:-:S02]  /*2d60*/  VIADD R5, R19, 0x180 ;  /* 0x0000018013057836 */ /* 0x000fc40000000000 */
[--C-:B------:R-:W-:Y:S01]  /*2d70*/  IMAD.WIDE.U32 R6, R7, 0x4, R16.reuse ;  /* 0x0000000407067825 */ /* 0x100fe200078e0010 */
[----:B------:R2:W-:Y:S03]  /*2d80*/  STG.E desc[UR10][R12.64], R33 ;  /* 0x000000210c007986 */ /* 0x0005e6000c10190a */
[----:B------:R-:W-:-:S04]  /*2d90*/  IMAD.WIDE.U32 R4, R5, 0x4, R16 ;  /* 0x0000000405047825 */ /* 0x000fc800078e0010 */
[--C-:B-1----:R-:W-:Y:S01]  /*2da0*/  IMAD.WIDE.U32 R8, R11, 0x4, R16.reuse ;  /* 0x000000040b087825 */ /* 0x102fe200078e0010 */
[----:B------:R3:W-:Y:S03]  /*2db0*/  STG.E desc[UR10][R4.64], R21 ;  /* 0x0000001504007986 */ /* 0x0007e6000c10190a */
[--C-:B------:R-:W-:Y:S01]  /*2dc0*/  IMAD.WIDE.U32 R10, R37, 0x4, R16.reuse ;  /* 0x00000004250a7825 */ /* 0x100fe200078e0010 */
[----:B------:R3:W-:Y:S03]  /*2dd0*/  STG.E desc[UR10][R6.64], R23 ;  /* 0x0000001706007986 */ /* 0x0007e6000c10190a */
[----:B--2---:R-:W-:Y:S01]  /*2de0*/  IMAD.WIDE.U32 R12, R15, 0x4, R16 ;  /* 0x000000040f0c7825 */ /* 0x004fe200078e0010 */
[----:B------:R3:W-:Y:S04]  /*2df0*/  STG.E desc[UR10][R8.64], R25 ;  /* 0x0000001908007986 */ /* 0x0007e8000c10190a */
[----:B------:R3:W-:Y:S04]  /*2e00*/  STG.E desc[UR10][R10.64], R35 ;  /* 0x000000230a007986 */ /* 0x0007e8000c10190a */
[----:B------:R3:W-:Y:S02]  /*2e10*/  STG.E desc[UR10][R12.64], R39 ;  /* 0x000000270c007986 */ /* 0x0007e4000c10190a */
.L_x_26:
[----:B------:R-:W-:Y:S05]  /*2e20*/  BSYNC.RECONVERGENT B0 ;  /* 0x0000000000007941 */ /* 0x000fea0003800200 */
.L_x_25:
[----:B------:R-:W-:Y:S01]  /*2e30*/  IADD3 R19, PT, PT, R19, 0x800, RZ ;  /* 0x0000080013137810 */ /* 0x000fe20007ffe0ff */
[----:B------:R-:W-:Y:S01]  /*2e40*/  UIADD3 UR4, UPT, UPT, UR4, 0x40, URZ ;  /* 0x0000004004047890 */ /* 0x000fe2000fffe0ff */
[----:B------:R-:W-:Y:S11]  /*2e50*/  BRA.U UP0, `(.L_x_27) ;  /* 0xfffffff900d47547 */ /* 0x000ff6000b83ffff */
[----:B------:R-:W-:Y:S05]  /*2e60*/  EXIT ;  /* 0x000000000000794d */ /* 0x000fea0003800000 */
.L_x_28:
        /* <DEDUP_REMOVED lines=9> */
.L_x_30:


//--------------------- .nv.shared._Z24gemv_topk_cluster_kernelPK6__halfS1_Pi --------------------------
	.section	.nv.shared._Z24gemv_topk_cluster_kernelPK6__halfS1_Pi,"aw",@nobits
	.sectionflags	@""
	.align	16
.nv.shared._Z24gemv_topk_cluster_kernelPK6__halfS1_Pi:
	.zero		5664


//--------------------- .nv.shared.reserved.0     --------------------------
	.section	.nv.shared.reserved.0,"aw",@nobits
	.weak		__nv_reservedSMEM_offset_0_alias
	.size		__nv_reservedSMEM_offset_0_alias, 0, 64
	.other		__nv_reservedSMEM_offset_0_alias,@"STO_CUDA_RESERVED_SHARED STV_DEFAULT"
__nv_reservedSMEM_offset_0_alias:
	.zero		0
	.zero		64


//--------------------- .nv.global                --------------------------
	.section	.nv.global,"aw",@nobits
.nv.global:
	.type		_ZN34_INTERNAL_f632ec9b_4_k_cu_b0f357c64cuda3std3__48in_placeE,@object
	.size		_ZN34_INTERNAL_f632ec9b_4_k_cu_b0f357c64cuda3std3__48in_placeE,(_ZN34_INTERNAL_f632ec9b_4_k_cu_b0f357c64cuda3std6ranges3__45__cpo8distanceE - _ZN34_INTERNAL_f632ec9b_4_k_cu_b0f357c64cuda3std3__48in_placeE)
_ZN34_INTERNAL_f632ec9b_4_k_cu_b0f357c64cuda3std3__48in_placeE:
	.zero		1
	.type		_ZN34_INTERNAL_f632ec9b_4_k_cu_b0f357c64cuda3std6ranges3__45__cpo8distanceE,@object
	.size		_ZN34_INTERNAL_f632ec9b_4_k_cu_b0f357c64cuda3std6ranges3__45__cpo8distanceE,(_ZN34_INTERNAL_f632ec9b_4_k_cu_b0f357c64cuda3std3__45__cpo6cbeginE - _ZN34_INTERNAL_f632ec9b_4_k_cu_b0f357c64cuda3std6ranges3__45__cpo8distanceE)
_ZN34_INTERNAL_f632ec9b_4_k_cu_b0f357c64cuda3std6ranges3__45__cpo8distanceE:
	.zero		1
	.type		_ZN34_INTERNAL_f632ec9b_4_k_cu_b0f357c64cuda3std3__45__cpo6cbeginE,@object
	.size		_ZN34_INTERNAL_f632ec9b_4_k_cu_b0f357c64cuda3std3__45__cpo6cbeginE,(_ZN34_INTERNAL_f632ec9b_4_k_cu_b0f357c64cuda3std6ranges3__45__cpo7advanceE - _ZN34_INTERNAL_f632ec9b_4_k_cu_b0f357c64cuda3std3__45__cpo6cbeginE)
_ZN34_INTERNAL_f632ec9b_4_k_cu_b0f357c64cuda3std3__45__cpo6cbeginE:
	.zero		1
	.type		_ZN34_INTERNAL_f632ec9b_4_k_cu_b0f357c64cuda3std6ranges3__45__cpo7advanceE,@object
	.size		_ZN34_INTERNAL_f632ec9b_4_k_cu_b0f357c64cuda3std6ranges3__45__cpo7advanceE,(_ZN34_INTERNAL_f632ec9b_4_k_cu_b0f357c64cuda3std3__45__cpo7crbeginE - _ZN34_INTERNAL_f632ec9b_4_k_cu_b0f357c64cuda3std6ranges3__45__cpo7advanceE)
_ZN34_INTERNAL_f632ec9b_4_k_cu_b0f357c64cuda3std6ranges3__45__cpo7advanceE:
	.zero		1
	.type		_ZN34_INTERNAL_f632ec9b_4_k_cu_b0f357c64cuda3std3__45__cpo7crbeginE,@object
	.size		_ZN34_INTERNAL_f632ec9b_4_k_cu_b0f357c64cuda3std3__45__cpo7crbeginE,(_ZN34_INTERNAL_f632ec9b_4_k_cu_b0f357c64cuda3std6ranges3__45__cpo4dataE - _ZN34_INTERNAL_f632ec9b_4_k_cu_b0f357c64cuda3std3__45__cpo7crbeginE)
_ZN34_INTERNAL_f632ec9b_4_k_cu_b0f357c64cuda3std3__45__cpo7crbeginE:
	.zero		1
	.type		_ZN34_INTERNAL_f632ec9b_4_k_cu_b0f357c64cuda3std6ranges3__45__cpo4dataE,@object
	.size		_ZN34_INTERNAL_f632ec9b_4_k_cu_b0f357c64cuda3std6ranges3__45__cpo4dataE,(_ZN34_INTERNAL_f632ec9b_4_k_cu_b0f357c64cuda3std6ranges3__45__cpo5beginE - _ZN34_INTERNAL_f632ec9b_4_k_cu_b0f357c64cuda3std6ranges3__45__cpo4dataE)
_ZN34_INTERNAL_f632ec9b_4_k_cu_b0f357c64cuda3std6ranges3__45__cpo4dataE:
	.zero		1
	.type		_ZN34_INTERNAL_f632ec9b_4_k_cu_b0f357c64cuda3std6ranges3__45__cpo5beginE,@object
	.size		_ZN34_INTERNAL_f632ec9b_4_k_cu_b0f357c64cuda3std6ranges3__45__cpo5beginE,(_ZN34_INTERNAL_f632ec9b_4_k_cu_b0f357c64cuda3std3__436_GLOBAL__N__f632ec9b_4_k_cu_b0f357c66ignoreE - _ZN34_INTERNAL_f632ec9b_4_k_cu_b0f357c64cuda3std6ranges3__45__cpo5beginE)
_ZN34_INTERNAL_f632ec9b_4_k_cu_b0f357c64cuda3std6ranges3__45__cpo5beginE:
	.zero		1
	.type		_ZN34_INTERNAL_f632ec9b_4_k_cu_b0f357c64cuda3std3__436_GLOBAL__N__f632ec9b_4_k_cu_b0f357c66ignoreE,@object
	.size		_ZN34_INTERNAL_f632ec9b_4_k_cu_b0f357c64cuda3std3__436_GLOBAL__N__f632ec9b_4_k_cu_b0f357c66ignoreE,(_ZN34_INTERNAL_f632ec9b_4_k_cu_b0f357c64cuda3std6ranges3__45__cpo4sizeE - _ZN34_INTERNAL_f632ec9b_4_k_cu_b0f357c64cuda3std3__436_GLOBAL__N__f632ec9b_4_k_cu_b0f357c66ignoreE)
_ZN34_INTERNAL_f632ec9b_4_k_cu_b0f357c64cuda3std3__436_GLOBAL__N__f632ec9b_4_k_cu_b0f357c66ignoreE:
	.zero		1
	.type		_ZN34_INTERNAL_f632ec9b_4_k_cu_b0f357c64cuda3std6ranges3__45__cpo4sizeE,@object
	.size		_ZN34_INTERNAL_f632ec9b_4_k_cu_b0f357c64cuda3std6ranges3__45__cpo4sizeE,(_ZN34_INTERNAL_f632ec9b_4_k_cu_b0f357c64cuda3std3__45__cpo5beginE - _ZN34_INTERNAL_f632ec9b_4_k_cu_b0f357c64cuda3std6ranges3__45__cpo4sizeE)
_ZN34_INTERNAL_f632ec9b_4_k_cu_b0f357c64cuda3std6ranges3__45__cpo4sizeE:
	.zero		1
	.type		_ZN34_INTERNAL_f632ec9b_4_k_cu_b0f357c64cuda3std3__45__cpo5beginE,@object
	.size		_ZN34_INTERNAL_f632ec9b_4_k_cu_b0f357c64cuda3std3__45__cpo5beginE,(_ZN34_INTERNAL_f632ec9b_4_k_cu_b0f357c64cuda3std6ranges3__45__cpo6cbeginE - _ZN34_INTERNAL_f632ec9b_4_k_cu_b0f357c64cuda3std3__45__cpo5beginE)
_ZN34_INTERNAL_f632ec9b_4_k_cu_b0f357c64cuda3std3__45__cpo5beginE:
	.zero		1
	.type		_ZN34_INTERNAL_f632ec9b_4_k_cu_b0f357c64cuda3std6ranges3__45__cpo6cbeginE,@object
	.size		_ZN34_INTERNAL_f632ec9b_4_k_cu_b0f357c64cuda3std6ranges3__45__cpo6cbeginE,(_ZN34_INTERNAL_f632ec9b_4_k_cu_b0f357c64cuda3std3__45__cpo6rbeginE - _ZN34_INTERNAL_f632ec9b_4_k_cu_b0f357c64cuda3std6ranges3__45__cpo6cbeginE)
_ZN34_INTERNAL_f632ec9b_4_k_cu_b0f357c64cuda3std6ranges3__45__cpo6cbeginE:
	.zero		1
	.type		_ZN34_INTERNAL_f632ec9b_4_k_cu_b0f357c64cuda3std3__45__cpo6rbeginE,@object
	.size		_ZN34_INTERNAL_f632ec9b_4_k_cu_b0f357c64cuda3std3__45__cpo6rbeginE,(_ZN34_INTERNAL_f632ec9b_4_k_cu_b0f357c64cuda3std6ranges3__45__cpo4nextE - _ZN34_INTERNAL_f632ec9b_4_k_cu_b0f357c64cuda3std3__45__cpo6rbeginE)
_ZN34_INTERNAL_f632ec9b_4_k_cu_b0f357c64cuda3std3__45__cpo6rbeginE:
	.zero		1
	.type		_ZN34_INTERNAL_f632ec9b_4_k_cu_b0f357c64cuda3std6ranges3__45__cpo4nextE,@object
	.size		_ZN34_INTERNAL_f632ec9b_4_k_cu_b0f357c64cuda3std6ranges3__45__cpo4nextE,(_ZN34_INTERNAL_f632ec9b_4_k_cu_b0f357c64cuda3std6ranges3__45__cpo4swapE - _ZN34_INTERNAL_f632ec9b_4_k_cu_b0f357c64cuda3std6ranges3__45__cpo4nextE)
_ZN34_INTERNAL_f632ec9b_4_k_cu_b0f357c64cuda3std6ranges3__45__cpo4nextE:
	.zero		1
	.type		_ZN34_INTERNAL_f632ec9b_4_k_cu_b0f357c64cuda3std6ranges3__45__cpo4swapE,@object
	.size		_ZN34_INTERNAL_f632ec9b_4_k_cu_b0f357c64cuda3std6ranges3__45__cpo4swapE,(_ZN34_INTERNAL_f632ec9b_4_k_cu_b0f357c64cuda3std3__420unreachable_sentinelE - _ZN34_INTERNAL_f632ec9b_4_k_cu_b0f357c64cuda3std6ranges3__45__cpo4swapE)
_ZN34_INTERNAL_f632ec9b_4_k_cu_b0f357c64cuda3std6ranges3__45__cpo4swapE:
	.zero		1
	.type		_ZN34_INTERNAL_f632ec9b_4_k_cu_b0f357c64cuda3std3__420unreachable_sentinelE,@object
	.size		_ZN34_INTERNAL_f632ec9b_4_k_cu_b0f357c64cuda3std3__420unreachable_sentinelE,(_ZN34_INTERNAL_f632ec9b_4_k_cu_b0f357c66thrust24THRUST_300001_SM_1000_NS6system6detail10sequential3seqE - _ZN34_INTERNAL_f632ec9b_4_k_cu_b0f357c64cuda3std3__420unreachable_sentinelE)
_ZN34_INTERNAL_f632ec9b_4_k_cu_b0f357c64cuda3std3__420unreachable_sentinelE:
	.zero		1
	.type		_ZN34_INTERNAL_f632ec9b_4_k_cu_b0f357c66thrust24THRUST_300001_SM_1000_NS6system6detail10sequential3seqE,@object
	.size		_ZN34_INTERNAL_f632ec9b_4_k_cu_b0f357c66thrust24THRUST_300001_SM_1000_NS6system6detail10sequential3seqE,(_ZN34_INTERNAL_f632ec9b_4_k_cu_b0f357c64cuda3std3__45__cpo4cendE - _ZN34_INTERNAL_f632ec9b_4_k_cu_b0f357c66thrust24THRUST_300001_SM_1000_NS6system6detail10sequential3seqE)
_ZN34_INTERNAL_f632ec9b_4_k_cu_b0f357c66thrust24THRUST_300001_SM_1000_NS6system6detail10sequential3seqE:
	.zero		1
	.type		_ZN34_INTERNAL_f632ec9b_4_k_cu_b0f357c64cuda3std3__45__cpo4cendE,@object
	.size		_ZN34_INTERNAL_f632ec9b_4_k_cu_b0f357c64cuda3std3__45__cpo4cendE,(_ZN34_INTERNAL_f632ec9b_4_k_cu_b0f357c64cuda3std6ranges3__45__cpo9iter_swapE - _ZN34_INTERNAL_f632ec9b_4_k_cu_b0f357c64cuda3std3__45__cpo4cendE)
_ZN34_INTERNAL_f632ec9b_4_k_cu_b0f357c64cuda3std3__45__cpo4cendE:
	.zero		1
	.type		_ZN34_INTERNAL_f632ec9b_4_k_cu_b0f357c64cuda3std6ranges3__45__cpo9iter_swapE,@object
	.size		_ZN34_INTERNAL_f632ec9b_4_k_cu_b0f357c64cuda3std6ranges3__45__cpo9iter_swapE,(_ZN34_INTERNAL_f632ec9b_4_k_cu_b0f357c64cuda3std3__45__cpo5crendE - _ZN34_INTERNAL_f632ec9b_4_k_cu_b0f357c64cuda3std6ranges3__45__cpo9iter_swapE)
_ZN34_INTERNAL_f632ec9b_4_k_cu_b0f357c64cuda3std6ranges3__45__cpo9iter_swapE:
	.zero		1
	.type		_ZN34_INTERNAL_f632ec9b_4_k_cu_b0f357c64cuda3std3__45__cpo5crendE,@object
	.size		_ZN34_INTERNAL_f632ec9b_4_k_cu_b0f357c64cuda3std3__45__cpo5crendE,(_ZN34_INTERNAL_f632ec9b_4_k_cu_b0f357c64cuda3std6ranges3__45__cpo5cdataE - _ZN34_INTERNAL_f632ec9b_4_k_cu_b0f357c64cuda3std3__45__cpo5crendE)
_ZN34_INTERNAL_f632ec9b_4_k_cu_b0f357c64cuda3std3__45__cpo5crendE:
	.zero		1
	.type		_ZN34_INTERNAL_f632ec9b_4_k_cu_b0f357c64cuda3std6ranges3__45__cpo5cdataE,@object
	.size		_ZN34_INTERNAL_f632ec9b_4_k_cu_b0f357c64cuda3std6ranges3__45__cpo5cdataE,(_ZN34_INTERNAL_f632ec9b_4_k_cu_b0f357c64cuda3std6ranges3__45__cpo3endE - _ZN34_INTERNAL_f632ec9b_4_k_cu_b0f357c64cuda3std6ranges3__45__cpo5cdataE)
_ZN34_INTERNAL_f632ec9b_4_k_cu_b0f357c64cuda3std6ranges3__45__cpo5cdataE:
	.zero		1
	.type		_ZN34_INTERNAL_f632ec9b_4_k_cu_b0f357c64cuda3std6ranges3__45__cpo3endE,@object
	.size		_ZN34_INTERNAL_f632ec9b_4_k_cu_b0f357c64cuda3std6ranges3__45__cpo3endE,(_ZN34_INTERNAL_f632ec9b_4_k_cu_b0f357c64cuda3std3__419piecewise_constructE - _ZN34_INTERNAL_f632ec9b_4_k_cu_b0f357c64cuda3std6ranges3__45__cpo3endE)
_ZN34_INTERNAL_f632ec9b_4_k_cu_b0f357c64cuda3std6ranges3__45__cpo3endE:
	.zero		1
	.type		_ZN34_INTERNAL_f632ec9b_4_k_cu_b0f357c64cuda3std3__419piecewise_constructE,@object
	.size		_ZN34_INTERNAL_f632ec9b_4_k_cu_b0f357c64cuda3std3__419piecewise_constructE,(_ZN34_INTERNAL_f632ec9b_4_k_cu_b0f357c64cuda3std6ranges3__45__cpo5ssizeE - _ZN34_INTERNAL_f632ec9b_4_k_cu_b0f357c64cuda3std3__419piecewise_constructE)
_ZN34_INTERNAL_f632ec9b_4_k_cu_b0f357c64cuda3std3__419piecewise_constructE:
	.zero		1
	.type		_ZN34_INTERNAL_f632ec9b_4_k_cu_b0f357c64cuda3std6ranges3__45__cpo5ssizeE,@object
	.size		_ZN34_INTERNAL_f632ec9b_4_k_cu_b0f357c64cuda3std6ranges3__45__cpo5ssizeE,(_ZN34_INTERNAL_f632ec9b_4_k_cu_b0f357c64cuda3std3__45__cpo3endE - _ZN34_INTERNAL_f632ec9b_4_k_cu_b0f357c64cuda3std6ranges3__45__cpo5ssizeE)
_ZN34_INTERNAL_f632ec9b_4_k_cu_b0f357c64cuda3std6ranges3__45__cpo5ssizeE:
	.zero		1
	.type		_ZN34_INTERNAL_f632ec9b_4_k_cu_b0f357c64cuda3std3__45__cpo3endE,@object
	.size		_ZN34_INTERNAL_f632ec9b_4_k_cu_b0f357c64cuda3std3__45__cpo3endE,(_ZN34_INTERNAL_f632ec9b_4_k_cu_b0f357c64cuda3std6ranges3__45__cpo4cendE - _ZN34_INTERNAL_f632ec9b_4_k_cu_b0f357c64cuda3std3__45__cpo3endE)
_ZN34_INTERNAL_f632ec9b_4_k_cu_b0f357c64cuda3std3__45__cpo3endE:
	.zero		1
	.type		_ZN34_INTERNAL_f632ec9b_4_k_cu_b0f357c64cuda3std6ranges3__45__cpo4cendE,@object
	.size		_ZN34_INTERNAL_f632ec9b_4_k_cu_b0f357c64cuda3std6ranges3__45__cpo4cendE,(_ZN34_INTERNAL_f632ec9b_4_k_cu_b0f357c64cuda3std3__45__cpo4rendE - _ZN34_INTERNAL_f632ec9b_4_k_cu_b0f357c64cuda3std6ranges3__45__cpo4cendE)
_ZN34_INTERNAL_f632ec9b_4_k_cu_b0f357c64cuda3std6ranges3__45__cpo4cendE:
	.zero		1
	.type		_ZN34_INTERNAL_f632ec9b_4_k_cu_b0f357c64cuda3std3__45__cpo4rendE,@object
	.size		_ZN34_INTERNAL_f632ec9b_4_k_cu_b0f357c64cuda3std3__45__cpo4rendE,(_ZN34_INTERNAL_f632ec9b_4_k_cu_b0f357c64cuda3std6ranges3__45__cpo4prevE - _ZN34_INTERNAL_f632ec9b_4_k_cu_b0f357c64cuda3std3__45__cpo4rendE)
_ZN34_INTERNAL_f632ec9b_4_k_cu_b0f357c64cuda3std3__45__cpo4rendE:
	.zero		1
	.type		_ZN34_INTERNAL_f632ec9b_4_k_cu_b0f357c64cuda3std6ranges3__45__cpo4prevE,@object
	.size		_ZN34_INTERNAL_f632ec9b_4_k_cu_b0f357c64cuda3std6ranges3__45__cpo4prevE,(_ZN34_INTERNAL_f632ec9b_4_k_cu_b0f357c64cuda3std6ranges3__45__cpo9iter_moveE - _ZN34_INTERNAL_f632ec9b_4_k_cu_b0f357c64cuda3std6ranges3__45__cpo4prevE)
_ZN34_INTERNAL_f632ec9b_4_k_cu_b0f357c64cuda3std6ranges3__45__cpo4prevE:
	.zero		1
	.type		_ZN34_INTERNAL_f632ec9b_4_k_cu_b0f357c64cuda3std6ranges3__45__cpo9iter_moveE,@object
	.size		_ZN34_INTERNAL_f632ec9b_4_k_cu_b0f357c64cuda3std6ranges3__45__cpo9iter_moveE,(.L_13 - _ZN34_INTERNAL_f632ec9b_4_k_cu_b0f357c64cuda3std6ranges3__45__cpo9iter_moveE)
_ZN34_INTERNAL_f632ec9b_4_k_cu_b0f357c64cuda3std6ranges3__45__cpo9iter_moveE:
	.zero		1
.L_13:


//--------------------- .nv.shared._Z16gemv_topk_kernelPK6__halfS1_Pi --------------------------
	.section	.nv.shared._Z16gemv_topk_kernelPK6__halfS1_Pi,"aw",@nobits
	.sectionflags	@""
	.align	16
.nv.shared._Z16gemv_topk_kernelPK6__halfS1_Pi:
	.zero		5664


//--------------------- .nv.constant0._Z24gemv_topk_cluster_kernelPK6__halfS1_Pi --------------------------
	.section	.nv.constant0._Z24gemv_topk_cluster_kernelPK6__halfS1_Pi,"a",@progbits
	.sectionflags	@""
	.align	4
.nv.constant0._Z24gemv_topk_cluster_kernelPK6__halfS1_Pi:
	.zero		920


//--------------------- .nv.constant0._Z16gemv_topk_kernelPK6__halfS1_Pi --------------------------
	.section	.nv.constant0._Z16gemv_topk_kernelPK6__halfS1_Pi,"a",@progbits
	.sectionflags	@""
	.align	4
.nv.constant0._Z16gemv_topk_kernelPK6__halfS1_Pi:
	.zero		920


//--------------------- SYMBOLS --------------------------

	.type		.nv.reservedSmem.offset0,@object
	.size		.nv.reservedSmem.offset0,0x4
	.type		.nv.reservedSmem.cap,@object
	.size		.nv.reservedSmem.cap,0x4
